// auto-generated by cutlass_sweep.gemm — config: {"arch": "sm_100", "cluster_m": 1, "cluster_n": 2, "dtype": "e5m2", "stages": 5, "tile_k": 32, "tile_m": 64, "tile_n": 256}
#include "cutlass/cutlass.h"
#include "cutlass/gemm/collective/collective_builder.hpp"
#include "cutlass/gemm/device/gemm_universal_adapter.h"
#include "cutlass/gemm/kernel/gemm_universal.hpp"
#include "cutlass/epilogue/collective/collective_builder.hpp"

using ElemA = cutlass::float_e5m2_t;
using ElemB = cutlass::float_e5m2_t;
using ElemCD = cutlass::float_e5m2_t;
using Acc  = float;
using TileShape    = cute::Shape<cute::_64, cute::_256, cute::_32>;
using ClusterShape = cute::Shape<cute::_1, cute::_2, cute::_1>;

using CollectiveEpilogue = typename cutlass::epilogue::collective::CollectiveBuilder<
    cutlass::arch::Sm100, cutlass::arch::OpClassTensorOp,
    TileShape, ClusterShape,
    cutlass::epilogue::collective::EpilogueTileAuto,
    Acc, Acc,
    ElemCD, cutlass::layout::RowMajor, 128 / cutlass::sizeof_bits<ElemCD>::value,
    ElemCD, cutlass::layout::RowMajor, 128 / cutlass::sizeof_bits<ElemCD>::value,
    cutlass::epilogue::collective::EpilogueScheduleAuto
  >::CollectiveOp;

using CollectiveMainloop = typename cutlass::gemm::collective::CollectiveBuilder<
    cutlass::arch::Sm100, cutlass::arch::OpClassTensorOp,
    ElemA, cutlass::layout::RowMajor, 128 / cutlass::sizeof_bits<ElemA>::value,
    ElemB, cutlass::layout::ColumnMajor, 128 / cutlass::sizeof_bits<ElemB>::value,
    Acc,
    TileShape, ClusterShape,
    cutlass::gemm::collective::StageCount<5>,
    cutlass::gemm::collective::KernelScheduleAuto
  >::CollectiveOp;

using GemmKernel = cutlass::gemm::kernel::GemmUniversal<
    cute::Shape<int,int,int,int>,
    CollectiveMainloop,
    CollectiveEpilogue
>;
using Gemm = cutlass::gemm::device::GemmUniversalAdapter<GemmKernel>;

// Force the device kernel symbol into the cubin without needing a host main.
auto* _anchor = &cutlass::device_kernel<GemmKernel>;


// ===== COMPILED SASS (sm_100a) =====

	.target	sm_100a

	.elftype	@"ET_EXEC"


//--------------------- .note.nv.tkinfo           --------------------------
	.section	.note.nv.tkinfo,"",@"SHT_NOTE"
	.sectionflags	@"SHF_NOTE_NV_TKINFO"
	.tkinfo
        /*0018*/ 	.word	0x00000002
        /*0030*/ 	.string	""
        /*0030*/ 	.string	"ptxas"
        /*0030*/ 	.string	"Cuda compilation tools, release 13.0, V13.0.88"
        /*0030*/ 	.string	"Build cuda_13.0.r13.0/compiler.36424714_0"
        /*0030*/ 	.string	"-arch sm_100a -m 64 "



//--------------------- .note.nv.cuinfo           --------------------------
	.section	.note.nv.cuinfo,"",@"SHT_NOTE"
	.sectionflags	@"SHF_NOTE_NV_CUINFO"
        /*0018*/ 	.short	0x0002
        /*001a*/ 	.short	0x0064
        /*001c*/ 	.short	0x0082
	.zero		2


//--------------------- .nv.info                  --------------------------
	.section	.nv.info,"",@"SHT_CUDA_INFO"
	.align	4


	//----- nvinfo : EIATTR_REGCOUNT
	.align		4
        /*0000*/ 	.byte	0x04, 0x2f
        /*0002*/ 	.short	(.L_20 - .L_19)
	.align		4
.L_19:
        /*0004*/ 	.word	index@(_ZN7cutlass13device_kernelINS_4gemm6kernel13GemmUniversalIN4cute5tupleIJiiiiEEENS1_10collective13CollectiveMmaINS1_35MainloopSm100TmaUmmaWarpSpecializedILi5ELi2ELi4ENS5_IJNS4_1CILi1EEENSA_ILi2EEESB_EEEEENS5_IJNSA_ILi64EEENSA_ILi256EEENSA_ILi32EEEEEENS_12float_e5m2_tENS5_IJlSB_lEEESJ_SK_NS4_8TiledMMAINS4_8MMA_AtomIJNS4_10MMA_TraitsINS4_19SM100_MMA_F8F6F4_SSEJSJ_SJ_fSF_SG_NS4_17integral_constantINS4_4UMMA5MajorELSR_0EEESS_NSP_INSQ_7ScaleInELST_0EEESU_EEEEEENS4_6LayoutINS5_IJSB_SB_SB_EEENS5_IJNSA_ILi0EEESZ_SZ_EEEEENS5_IJNS4_10UnderscoreES12_S12_EEEEENS4_23SM90_TMA_LOAD_MULTICASTENS4_14ComposedLayoutINS4_7SwizzleILi1ELi4ELi3EEENS4_18smem_ptr_flag_bitsILi8EEENSX_INS5_IJNSA_ILi8EEESH_EEENS5_IJSH_SB_EEEEEEEvNS4_8identityENS4_13SM90_TMA_LOADES1F_vS1G_EENS_8epilogue10collective18CollectiveEpilogueINS1J_23Sm100TmaWarpSpecializedILi4ELi2ELi32ELb0ELb0EEEJSI_NS5_IJNSX_ISF_SB_EES1O_EEESJ_SK_SJ_SK_NS1J_6fusion15FusionCallbacksIS1N_NS1Q_17LinearCombinationISJ_fSJ_fLNS_15FloatRoundStyleE2EEESI_S1P_JEEENS4_5SM1004TMEM4LOAD26SM100_TMEM_LOAD_16dp32b32xES1H_NS16_INS17_ILi2ELi4ELi3EEES1A_NSX_INS5_IJS1B_SF_EEENS5_IJSF_SB_EEEEEEENS4_39AutoVectorizingCopyWithAssumedAlignmentILi128EEENS4_14SM90_TMA_STOREES24_S26_S26_EEEvvEEEEvNT_6ParamsE)
        /*0008*/ 	.word	0x00000075


	//----- nvinfo : EIATTR_FRAME_SIZE
	.align		4
.L_20:
        /*000c*/ 	.byte	0x04, 0x11
        /*000e*/ 	.short	(.L_22 - .L_21)
	.align		4
.L_21:
        /*0010*/ 	.word	index@($__internal_2_$__cuda_sm10x_tcgen05_guardrail_trap_unallocated_columns_being_dealloced)
        /*0014*/ 	.word	0x00000000


	//----- nvinfo : EIATTR_FRAME_SIZE
	.align		4
.L_22:
        /*0018*/ 	.byte	0x04, 0x11
        /*001a*/ 	.short	(.L_24 - .L_23)
	.align		4
.L_23:
        /*001c*/ 	.word	index@($__internal_1_$__cuda_sm10x_tcgen05_guardrail_trap_phase_invalid_during_alloc)
        /*0020*/ 	.word	0x00000000


	//----- nvinfo : EIATTR_FRAME_SIZE
	.align		4
.L_24:
        /*0024*/ 	.byte	0x04, 0x11
        /*0026*/ 	.short	(.L_26 - .L_25)
	.align		4
.L_25:
        /*0028*/ 	.word	index@($__internal_0_$__cuda_sm10x_tcgen05_guardrail_trap_col_being_dealloced_not_returned_by_alloc)
        /*002c*/ 	.word	0x00000000


	//----- nvinfo : EIATTR_FRAME_SIZE
	.align		4
.L_26:
        /*0030*/ 	.byte	0x04, 0x11
        /*0032*/ 	.short	(.L_28 - .L_27)
	.align		4
.L_27:
        /*0034*/ 	.word	index@(_ZN7cutlass13device_kernelINS_4gemm6kernel13GemmUniversalIN4cute5tupleIJiiiiEEENS1_10collective13CollectiveMmaINS1_35MainloopSm100TmaUmmaWarpSpecializedILi5ELi2ELi4ENS5_IJNS4_1CILi1EEENSA_ILi2EEESB_EEEEENS5_IJNSA_ILi64EEENSA_ILi256EEENSA_ILi32EEEEEENS_12float_e5m2_tENS5_IJlSB_lEEESJ_SK_NS4_8TiledMMAINS4_8MMA_AtomIJNS4_10MMA_TraitsINS4_19SM100_MMA_F8F6F4_SSEJSJ_SJ_fSF_SG_NS4_17integral_constantINS4_4UMMA5MajorELSR_0EEESS_NSP_INSQ_7ScaleInELST_0EEESU_EEEEEENS4_6LayoutINS5_IJSB_SB_SB_EEENS5_IJNSA_ILi0EEESZ_SZ_EEEEENS5_IJNS4_10UnderscoreES12_S12_EEEEENS4_23SM90_TMA_LOAD_MULTICASTENS4_14ComposedLayoutINS4_7SwizzleILi1ELi4ELi3EEENS4_18smem_ptr_flag_bitsILi8EEENSX_INS5_IJNSA_ILi8EEESH_EEENS5_IJSH_SB_EEEEEEEvNS4_8identityENS4_13SM90_TMA_LOADES1F_vS1G_EENS_8epilogue10collective18CollectiveEpilogueINS1J_23Sm100TmaWarpSpecializedILi4ELi2ELi32ELb0ELb0EEEJSI_NS5_IJNSX_ISF_SB_EES1O_EEESJ_SK_SJ_SK_NS1J_6fusion15FusionCallbacksIS1N_NS1Q_17LinearCombinationISJ_fSJ_fLNS_15FloatRoundStyleE2EEESI_S1P_JEEENS4_5SM1004TMEM4LOAD26SM100_TMEM_LOAD_16dp32b32xES1H_NS16_INS17_ILi2ELi4ELi3EEES1A_NSX_INS5_IJS1B_SF_EEENS5_IJSF_SB_EEEEEEENS4_39AutoVectorizingCopyWithAssumedAlignmentILi128EEENS4_14SM90_TMA_STOREES24_S26_S26_EEEvvEEEEvNT_6ParamsE)
        /*0038*/ 	.word	0x00000000


	//----- nvinfo : EIATTR_MIN_STACK_SIZE
	.align		4
.L_28:
        /*003c*/ 	.byte	0x04, 0x12
        /*003e*/ 	.short	(.L_30 - .L_29)
	.align		4
.L_29:
        /*0040*/ 	.word	index@(_ZN7cutlass13device_kernelINS_4gemm6kernel13GemmUniversalIN4cute5tupleIJiiiiEEENS1_10collective13CollectiveMmaINS1_35MainloopSm100TmaUmmaWarpSpecializedILi5ELi2ELi4ENS5_IJNS4_1CILi1EEENSA_ILi2EEESB_EEEEENS5_IJNSA_ILi64EEENSA_ILi256EEENSA_ILi32EEEEEENS_12float_e5m2_tENS5_IJlSB_lEEESJ_SK_NS4_8TiledMMAINS4_8MMA_AtomIJNS4_10MMA_TraitsINS4_19SM100_MMA_F8F6F4_SSEJSJ_SJ_fSF_SG_NS4_17integral_constantINS4_4UMMA5MajorELSR_0EEESS_NSP_INSQ_7ScaleInELST_0EEESU_EEEEEENS4_6LayoutINS5_IJSB_SB_SB_EEENS5_IJNSA_ILi0EEESZ_SZ_EEEEENS5_IJNS4_10UnderscoreES12_S12_EEEEENS4_23SM90_TMA_LOAD_MULTICASTENS4_14ComposedLayoutINS4_7SwizzleILi1ELi4ELi3EEENS4_18smem_ptr_flag_bitsILi8EEENSX_INS5_IJNSA_ILi8EEESH_EEENS5_IJSH_SB_EEEEEEEvNS4_8identityENS4_13SM90_TMA_LOADES1F_vS1G_EENS_8epilogue10collective18CollectiveEpilogueINS1J_23Sm100TmaWarpSpecializedILi4ELi2ELi32ELb0ELb0EEEJSI_NS5_IJNSX_ISF_SB_EES1O_EEESJ_SK_SJ_SK_NS1J_6fusion15FusionCallbacksIS1N_NS1Q_17LinearCombinationISJ_fSJ_fLNS_15FloatRoundStyleE2EEESI_S1P_JEEENS4_5SM1004TMEM4LOAD26SM100_TMEM_LOAD_16dp32b32xES1H_NS16_INS17_ILi2ELi4ELi3EEES1A_NSX_INS5_IJS1B_SF_EEENS5_IJSF_SB_EEEEEEENS4_39AutoVectorizingCopyWithAssumedAlignmentILi128EEENS4_14SM90_TMA_STOREES24_S26_S26_EEEvvEEEEvNT_6ParamsE)
        /*0044*/ 	.word	0x00000000
.L_30:


//--------------------- .nv.compat                --------------------------
	.section	.nv.compat,"",@"SHT_CUDA_COMPAT_INFO"
	.align	4
        /*0000*/ 	.byte	0x02, 0x09, 0x01, 0x00, 0x02, 0x02, 0x02, 0x00, 0x02, 0x05, 0x05, 0x00, 0x03, 0x07, 0x01, 0x01
        /*0010*/ 	.byte	0x02, 0x03, 0x01, 0x00, 0x02, 0x06, 0x01, 0x00, 0x04, 0x0b, 0x08, 0x00, 0x09, 0x00, 0x00, 0x00
        /*0020*/ 	.byte	0x00, 0x00, 0x00, 0x00


//--------------------- .nv.info._ZN7cutlass13device_kernelINS_4gemm6kernel13GemmUniversalIN4cute5tupleIJiiiiEEENS1_10collective13CollectiveMmaINS1_35MainloopSm100TmaUmmaWarpSpecializedILi5ELi2ELi4ENS5_IJNS4_1CILi1EEENSA_ILi2EEESB_EEEEENS5_IJNSA_ILi64EEENSA_ILi256EEENSA_ILi32EEEEEENS_12float_e5m2_tENS5_IJlSB_lEEESJ_SK_NS4_8TiledMMAINS4_8MMA_AtomIJNS4_10MMA_TraitsINS4_19SM100_MMA_F8F6F4_SSEJSJ_SJ_fSF_SG_NS4_17integral_constantINS4_4UMMA5MajorELSR_0EEESS_NSP_INSQ_7ScaleInELST_0EEESU_EEEEEENS4_6LayoutINS5_IJSB_SB_SB_EEENS5_IJNSA_ILi0EEESZ_SZ_EEEEENS5_IJNS4_10UnderscoreES12_S12_EEEEENS4_23SM90_TMA_LOAD_MULTICASTENS4_14ComposedLayoutINS4_7SwizzleILi1ELi4ELi3EEENS4_18smem_ptr_flag_bitsILi8EEENSX_INS5_IJNSA_ILi8EEESH_EEENS5_IJSH_SB_EEEEEEEvNS4_8identityENS4_13SM90_TMA_LOADES1F_vS1G_EENS_8epilogue10collective18CollectiveEpilogueINS1J_23Sm100TmaWarpSpecializedILi4ELi2ELi32ELb0ELb0EEEJSI_NS5_IJNSX_ISF_SB_EES1O_EEESJ_SK_SJ_SK_NS1J_6fusion15FusionCallbacksIS1N_NS1Q_17LinearCombinationISJ_fSJ_fLNS_15FloatRoundStyleE2EEESI_S1P_JEEENS4_5SM1004TMEM4LOAD26SM100_TMEM_LOAD_16dp32b32xES1H_NS16_INS17_ILi2ELi4ELi3EEES1A_NSX_INS5_IJS1B_SF_EEENS5_IJSF_SB_EEEEEEENS4_39AutoVectorizingCopyWithAssumedAlignmentILi128EEENS4_14SM90_TMA_STOREES24_S26_S26_EEEvvEEEEvNT_6ParamsE --------------------------
	.section	.nv.info._ZN7cutlass13device_kernelINS_4gemm6kernel13GemmUniversalIN4cute5tupleIJiiiiEEENS1_10collective13CollectiveMmaINS1_35MainloopSm100TmaUmmaWarpSpecializedILi5ELi2ELi4ENS5_IJNS4_1CILi1EEENSA_ILi2EEESB_EEEEENS5_IJNSA_ILi64EEENSA_ILi256EEENSA_ILi32EEEEEENS_12float_e5m2_tENS5_IJlSB_lEEESJ_SK_NS4_8TiledMMAINS4_8MMA_AtomIJNS4_10MMA_TraitsINS4_19SM100_MMA_F8F6F4_SSEJSJ_SJ_fSF_SG_NS4_17integral_constantINS4_4UMMA5MajorELSR_0EEESS_NSP_INSQ_7ScaleInELST_0EEESU_EEEEEENS4_6LayoutINS5_IJSB_SB_SB_EEENS5_IJNSA_ILi0EEESZ_SZ_EEEEENS5_IJNS4_10UnderscoreES12_S12_EEEEENS4_23SM90_TMA_LOAD_MULTICASTENS4_14ComposedLayoutINS4_7SwizzleILi1ELi4ELi3EEENS4_18smem_ptr_flag_bitsILi8EEENSX_INS5_IJNSA_ILi8EEESH_EEENS5_IJSH_SB_EEEEEEEvNS4_8identityENS4_13SM90_TMA_LOADES1F_vS1G_EENS_8epilogue10collective18CollectiveEpilogueINS1J_23Sm100TmaWarpSpecializedILi4ELi2ELi32ELb0ELb0EEEJSI_NS5_IJNSX_ISF_SB_EES1O_EEESJ_SK_SJ_SK_NS1J_6fusion15FusionCallbacksIS1N_NS1Q_17LinearCombinationISJ_fSJ_fLNS_15FloatRoundStyleE2EEESI_S1P_JEEENS4_5SM1004TMEM4LOAD26SM100_TMEM_LOAD_16dp32b32xES1H_NS16_INS17_ILi2ELi4ELi3EEES1A_NSX_INS5_IJS1B_SF_EEENS5_IJSF_SB_EEEEEEENS4_39AutoVectorizingCopyWithAssumedAlignmentILi128EEENS4_14SM90_TMA_STOREES24_S26_S26_EEEvvEEEEvNT_6ParamsE,"",@"SHT_CUDA_INFO"
	.sectionflags	@""
	.align	4


	//----- nvinfo : EIATTR_CUDA_API_VERSION
	.align		4
        /*0000*/ 	.byte	0x04, 0x37
        /*0002*/ 	.short	(.L_32 - .L_31)
.L_31:
        /*0004*/ 	.word	0x00000082


	//----- nvinfo : EIATTR_KPARAM_INFO
	.align		4
.L_32:
        /*0008*/ 	.byte	0x04, 0x17
        /*000a*/ 	.short	(.L_34 - .L_33)
.L_33:
        /*000c*/ 	.word	0x00000000
        /*0010*/ 	.short	0x0000
        /*0012*/ 	.short	0x0000
        /*0014*/ 	.byte	0x00, 0xf0, 0x01, 0x20


	//----- nvinfo : EIATTR_AT_ENTRY_FRAGMENTS
	.align		4
.L_34:
        /*0018*/ 	.byte	0x04, 0x4f
        /*001a*/ 	.short	(.L_36 - .L_35)


	//   ....[0]....
.L_35:
        /*001c*/ 	.word	0x00000006


	//----- nvinfo : EIATTR_RESERVED_SMEM_USED
	.align		4
.L_36:
        /*0020*/ 	.byte	0x01, 0x41
	.zero		2


	//----- nvinfo : EIATTR_SPARSE_MMA_MASK
	.align		4
        /*0024*/ 	.byte	0x03, 0x50
        /*0026*/ 	.short	0x0000


	//----- nvinfo : EIATTR_TCGEN05_1CTA_USED
	.align		4
        /*0028*/ 	.byte	0x01, 0x51
	.zero		2


	//----- nvinfo : EIATTR_MAXREG_COUNT
	.align		4
        /*002c*/ 	.byte	0x03, 0x1b
        /*002e*/ 	.short	0x00ff


	//----- nvinfo : EIATTR_NUM_BARRIERS
	.align		4
        /*0030*/ 	.byte	0x02, 0x4c
        /*0032*/ 	.byte	0x07
	.zero		1


	//----- nvinfo : EIATTR_EXTERNS
	.align		4
        /*0034*/ 	.byte	0x04, 0x0f
        /*0036*/ 	.short	(.L_38 - .L_37)


	//   ....[0]....
	.align		4
.L_37:
        /*0038*/ 	.word	index@(__assertfail)


	//----- nvinfo : EIATTR_MERCURY_ISA_VERSION
	.align		4
.L_38:
        /*003c*/ 	.byte	0x03, 0x5f
        /*003e*/ 	.short	0x0101


	//----- nvinfo : EIATTR_INT_WARP_WIDE_INSTR_OFFSETS
	.align		4
        /*0040*/ 	.byte	0x04, 0x31
        /*0042*/ 	.short	(.L_40 - .L_39)


	//   ....[0]....
.L_39:
        /*0044*/ 	.word	0x00003c50


	//   ....[1]....
        /*0048*/ 	.word	0x00003c70


	//   ....[2]....
        /*004c*/ 	.word	0x00003ca0


	//   ....[3]....
        /*0050*/ 	.word	0x00004820


	//   ....[4]....
        /*0054*/ 	.word	0x00004890


	//   ....[5]....
        /*0058*/ 	.word	0x00004960


	//   ....[6]....
        /*005c*/ 	.word	0x000049e0


	//   ....[7]....
        /*0060*/ 	.word	0x00004ad0


	//   ....[8]....
        /*0064*/ 	.word	0x00004b50


	//   ....[9]....
        /*0068*/ 	.word	0x00004c30


	//   ....[10]....
        /*006c*/ 	.word	0x00004ce0


	//----- nvinfo : EIATTR_COOP_GROUP_MASK_REGIDS
	.align		4
.L_40:
        /*0070*/ 	.byte	0x04, 0x29
        /*0072*/ 	.short	(.L_42 - .L_41)


	//   ....[0]....
.L_41:
        /*0074*/ 	.word	0xffffffff


	//   ....[1]....
        /*0078*/ 	.word	0xffffffff


	//   ....[2]....
        /*007c*/ 	.word	0xffffffff


	//   ....[3]....
        /*0080*/ 	.word	0xffffffff


	//   ....[4]....
        /*0084*/ 	.word	0xffffffff


	//   ....[5]....
        /*0088*/ 	.word	0xffffffff


	//   ....[6]....
        /*008c*/ 	.word	0xffffffff


	//   ....[7]....
        /*0090*/ 	.word	0xffffffff


	//   ....[8]....
        /*0094*/ 	.word	0xffffffff


	//   ....[9]....
        /*0098*/ 	.word	0xffffffff


	//   ....[10]....
        /*009c*/ 	.word	0xffffffff


	//   ....[11]....
        /*00a0*/ 	.word	0xffffffff


	//   ....[12]....
        /*00a4*/ 	.word	0xffffffff


	//   ....[13]....
        /*00a8*/ 	.word	0xffffffff


	//----- nvinfo : EIATTR_COOP_GROUP_INSTR_OFFSETS
	.align		4
.L_42:
        /*00ac*/ 	.byte	0x04, 0x28
        /*00ae*/ 	.short	(.L_44 - .L_43)


	//   ....[0]....
.L_43:
        /*00b0*/ 	.word	0x00000080


	//   ....[1]....
        /*00b4*/ 	.word	0x000004f0


	//   ....[2]....
        /*00b8*/ 	.word	0x000006c0


	//   ....[3]....
        /*00bc*/ 	.word	0x00000860


	//   ....[4]....
        /*00c0*/ 	.word	0x00000960


	//   ....[5]....
        /*00c4*/ 	.word	0x00000ad0


	//   ....[6]....
        /*00c8*/ 	.word	0x00000c70


	//   ....[7]....
        /*00cc*/ 	.word	0x00000e20


	//   ....[8]....
        /*00d0*/ 	.word	0x00002020


	//   ....[9]....
        /*00d4*/ 	.word	0x00002f90


	//   ....[10]....
        /*00d8*/ 	.word	0x000031a0


	//   ....[11]....
        /*00dc*/ 	.word	0x000031d0


	//   ....[12]....
        /*00e0*/ 	.word	0x00003b30


	//   ....[13]....
        /*00e4*/ 	.word	0x00003d60


	//----- nvinfo : EIATTR_VRC_CTA_INIT_COUNT
	.align		4
.L_44:
        /*00e8*/ 	.byte	0x02, 0x4a
        /*00ea*/ 	.byte	0x80
	.zero		1


	//----- nvinfo : EIATTR_SYSCALL_OFFSETS
	.align		4
        /*00ec*/ 	.byte	0x04, 0x46
        /*00ee*/ 	.short	(.L_46 - .L_45)


	//   ....[0]....
.L_45:
        /*00f0*/ 	.word	0x00005970


	//   ....[1]....
        /*00f4*/ 	.word	0x00005ab0


	//   ....[2]....
        /*00f8*/ 	.word	0x000062e0


	//   ....[3]....
        /*00fc*/ 	.word	0x00007070


	//   ....[4]....
        /*0100*/ 	.word	0x00007dc0


	//   ....[5]....
        /*0104*/ 	.word	0x00008b40


	//----- nvinfo : EIATTR_MBARRIER_INSTR_OFFSETS
	.align		4
.L_46:
        /*0108*/ 	.byte	0x04, 0x39
        /*010a*/ 	.short	(.L_48 - .L_47)


	//   ....[0]....
.L_47:
        /*010c*/ 	.word	0x00000610
        /*0110*/ 	.word	0x000000ff
        /*0114*/ 	.word	0x00000000
        /*0118*/ 	.short	0x0100
        /*011a*/ 	.byte	0x04
	.zero		1


	//   ....[1]....
        /*011c*/ 	.word	0x00000620
        /*0120*/ 	.word	0x000000ff
        /*0124*/ 	.word	0x00000028
        /*0128*/ 	.short	0x0100
        /*012a*/ 	.byte	0x04
	.zero		1


	//   ....[2]....
        /*012c*/ 	.word	0x00000630
        /*0130*/ 	.word	0x000000ff
        /*0134*/ 	.word	0x00000008
        /*0138*/ 	.short	0x0100
        /*013a*/ 	.byte	0x04
	.zero		1


	//   ....[3]....
        /*013c*/ 	.word	0x00000640
        /*0140*/ 	.word	0x000000ff
        /*0144*/ 	.word	0x00000030
        /*0148*/ 	.short	0x0100
        /*014a*/ 	.byte	0x04
	.zero		1


	//   ....[4]....
        /*014c*/ 	.word	0x00000650
        /*0150*/ 	.word	0x000000ff
        /*0154*/ 	.word	0x00000010
        /*0158*/ 	.short	0x0100
        /*015a*/ 	.byte	0x04
	.zero		1


	//   ....[5]....
        /*015c*/ 	.word	0x00000660
        /*0160*/ 	.word	0x000000ff
        /*0164*/ 	.word	0x00000038
        /*0168*/ 	.short	0x0100
        /*016a*/ 	.byte	0x04
	.zero		1


	//   ....[6]....
        /*016c*/ 	.word	0x00000670
        /*0170*/ 	.word	0x000000ff
        /*0174*/ 	.word	0x00000018
        /*0178*/ 	.short	0x0100
        /*017a*/ 	.byte	0x04
	.zero		1


	//   ....[7]....
        /*017c*/ 	.word	0x00000680
        /*0180*/ 	.word	0x000000ff
        /*0184*/ 	.word	0x00000040
        /*0188*/ 	.short	0x0100
        /*018a*/ 	.byte	0x04
	.zero		1


	//   ....[8]....
        /*018c*/ 	.word	0x00000690
        /*0190*/ 	.word	0x000000ff
        /*0194*/ 	.word	0x00000020
        /*0198*/ 	.short	0x0100
        /*019a*/ 	.byte	0x04
	.zero		1


	//   ....[9]....
        /*019c*/ 	.word	0x000006a0
        /*01a0*/ 	.word	0x000000ff
        /*01a4*/ 	.word	0x00000048
        /*01a8*/ 	.short	0x0100
        /*01aa*/ 	.byte	0x04
	.zero		1


	//   ....[10]....
        /*01ac*/ 	.word	0x000007d0
        /*01b0*/ 	.word	0x000000ff
        /*01b4*/ 	.word	0x00000050
        /*01b8*/ 	.short	0x0100
        /*01ba*/ 	.byte	0x04
	.zero		1


	//   ....[11]....
        /*01bc*/ 	.word	0x000007e0
        /*01c0*/ 	.word	0x000000ff
        /*01c4*/ 	.word	0x00000070
        /*01c8*/ 	.short	0x0100
        /*01ca*/ 	.byte	0x04
	.zero		1


	//   ....[12]....
        /*01cc*/ 	.word	0x000007f0
        /*01d0*/ 	.word	0x000000ff
        /*01d4*/ 	.word	0x00000058
        /*01d8*/ 	.short	0x0100
        /*01da*/ 	.byte	0x04
	.zero		1


	//   ....[13]....
        /*01dc*/ 	.word	0x00000800
        /*01e0*/ 	.word	0x000000ff
        /*01e4*/ 	.word	0x00000078
        /*01e8*/ 	.short	0x0100
        /*01ea*/ 	.byte	0x04
	.zero		1


	//   ....[14]....
        /*01ec*/ 	.word	0x00000810
        /*01f0*/ 	.word	0x000000ff
        /*01f4*/ 	.word	0x00000060
        /*01f8*/ 	.short	0x0100
        /*01fa*/ 	.byte	0x04
	.zero		1


	//   ....[15]....
        /*01fc*/ 	.word	0x00000820
        /*0200*/ 	.word	0x000000ff
        /*0204*/ 	.word	0x00000080
        /*0208*/ 	.short	0x0100
        /*020a*/ 	.byte	0x04
	.zero		1


	//   ....[16]....
        /*020c*/ 	.word	0x00000830
        /*0210*/ 	.word	0x000000ff
        /*0214*/ 	.word	0x00000068
        /*0218*/ 	.short	0x0100
        /*021a*/ 	.byte	0x04
	.zero		1


	//   ....[17]....
        /*021c*/ 	.word	0x00000840
        /*0220*/ 	.word	0x000000ff
        /*0224*/ 	.word	0x00000088
        /*0228*/ 	.short	0x0100
        /*022a*/ 	.byte	0x04
	.zero		1


	//   ....[18]....
        /*022c*/ 	.word	0x00000930
        /*0230*/ 	.word	0x000000ff
        /*0234*/ 	.word	0x00000090
        /*0238*/ 	.short	0x0100
        /*023a*/ 	.byte	0x06
	.zero		1


	//   ....[19]....
        /*023c*/ 	.word	0x00000940
        /*0240*/ 	.word	0x000000ff
        /*0244*/ 	.word	0x00000098
        /*0248*/ 	.short	0x0100
        /*024a*/ 	.byte	0x06
	.zero		1


	//   ....[20]....
        /*024c*/ 	.word	0x00000a80
        /*0250*/ 	.word	0x000000ff
        /*0254*/ 	.word	0x000000a0
        /*0258*/ 	.short	0x0100
        /*025a*/ 	.byte	0x06
	.zero		1


	//   ....[21]....
        /*025c*/ 	.word	0x00000a90
        /*0260*/ 	.word	0x000000ff
        /*0264*/ 	.word	0x000000b0
        /*0268*/ 	.short	0x0100
        /*026a*/ 	.byte	0x06
	.zero		1


	//   ....[22]....
        /*026c*/ 	.word	0x00000aa0
        /*0270*/ 	.word	0x000000ff
        /*0274*/ 	.word	0x000000a8
        /*0278*/ 	.short	0x0100
        /*027a*/ 	.byte	0x06
	.zero		1


	//   ....[23]....
        /*027c*/ 	.word	0x00000ab0
        /*0280*/ 	.word	0x000000ff
        /*0284*/ 	.word	0x000000b8
        /*0288*/ 	.short	0x0100
        /*028a*/ 	.byte	0x06
	.zero		1


	//   ....[24]....
        /*028c*/ 	.word	0x00000be0
        /*0290*/ 	.word	0x000000ff
        /*0294*/ 	.word	0x000000c0
        /*0298*/ 	.short	0x0100
        /*029a*/ 	.byte	0x04
	.zero		1


	//   ....[25]....
        /*029c*/ 	.word	0x00000bf0
        /*02a0*/ 	.word	0x000000ff
        /*02a4*/ 	.word	0x000000e0
        /*02a8*/ 	.short	0x0100
        /*02aa*/ 	.byte	0x04
	.zero		1


	//   ....[26]....
        /*02ac*/ 	.word	0x00000c00
        /*02b0*/ 	.word	0x000000ff
        /*02b4*/ 	.word	0x000000c8
        /*02b8*/ 	.short	0x0100
        /*02ba*/ 	.byte	0x04
	.zero		1


	//   ....[27]....
        /*02bc*/ 	.word	0x00000c10
        /*02c0*/ 	.word	0x000000ff
        /*02c4*/ 	.word	0x000000e8
        /*02c8*/ 	.short	0x0100
        /*02ca*/ 	.byte	0x04
	.zero		1


	//   ....[28]....
        /*02cc*/ 	.word	0x00000c20
        /*02d0*/ 	.word	0x000000ff
        /*02d4*/ 	.word	0x000000d0
        /*02d8*/ 	.short	0x0100
        /*02da*/ 	.byte	0x04
	.zero		1


	//   ....[29]....
        /*02dc*/ 	.word	0x00000c30
        /*02e0*/ 	.word	0x000000ff
        /*02e4*/ 	.word	0x000000f0
        /*02e8*/ 	.short	0x0100
        /*02ea*/ 	.byte	0x04
	.zero		1


	//   ....[30]....
        /*02ec*/ 	.word	0x00000c40
        /*02f0*/ 	.word	0x000000ff
        /*02f4*/ 	.word	0x000000d8
        /*02f8*/ 	.short	0x0100
        /*02fa*/ 	.byte	0x04
	.zero		1


	//   ....[31]....
        /*02fc*/ 	.word	0x00000c50
        /*0300*/ 	.word	0x000000ff
        /*0304*/ 	.word	0x000000f8
        /*0308*/ 	.short	0x0100
        /*030a*/ 	.byte	0x04
	.zero		1


	//   ....[32]....
        /*030c*/ 	.word	0x00000d40
        /*0310*/ 	.word	0x000000ff
        /*0314*/ 	.word	0x00000100
        /*0318*/ 	.short	0x0100
        /*031a*/ 	.byte	0x04
	.zero		1


	//   ....[33]....
        /*031c*/ 	.word	0x00000d50
        /*0320*/ 	.word	0x000000ff
        /*0324*/ 	.word	0x00000110
        /*0328*/ 	.short	0x0100
        /*032a*/ 	.byte	0x04
	.zero		1


	//   ....[34]....
        /*032c*/ 	.word	0x00000d60
        /*0330*/ 	.word	0x000000ff
        /*0334*/ 	.word	0x00000108
        /*0338*/ 	.short	0x0100
        /*033a*/ 	.byte	0x04
	.zero		1


	//   ....[35]....
        /*033c*/ 	.word	0x00000d70
        /*0340*/ 	.word	0x000000ff
        /*0344*/ 	.word	0x00000118
        /*0348*/ 	.short	0x0100
        /*034a*/ 	.byte	0x04
	.zero		1


	//   ....[36]....
        /*034c*/ 	.word	0x000018d0
        /*0350*/ 	.word	0x00000000
        /*0354*/ 	.word	0x00000110
        /*0358*/ 	.short	0x010a
        /*035a*/ 	.byte	0xff
	.zero		1


	//   ....[37]....
        /*035c*/ 	.word	0x000018f0
        /*0360*/ 	.word	0x00000000
        /*0364*/ 	.word	0x00000100
        /*0368*/ 	.short	0x0101
        /*036a*/ 	.byte	0xff
	.zero		1


	//   ....[38]....
        /*036c*/ 	.word	0x000019b0
        /*0370*/ 	.word	0x000000ff
        /*0374*/ 	.word	0x00000028
        /*0378*/ 	.short	0x010a
        /*037a*/ 	.byte	0x04
	.zero		1


	//   ....[39]....
        /*037c*/ 	.word	0x00001a30
        /*0380*/ 	.word	0x000000ff
        /*0384*/ 	.word	0x00000028
        /*0388*/ 	.short	0x010a
        /*038a*/ 	.byte	0x21
	.zero		1


	//   ....[40]....
        /*038c*/ 	.word	0x00001bc0
        /*0390*/ 	.word	0x000000ff
        /*0394*/ 	.word	0x00000028
        /*0398*/ 	.short	0x010a
        /*039a*/ 	.byte	0x08
	.zero		1


	//   ....[41]....
        /*039c*/ 	.word	0x00001ce0
        /*03a0*/ 	.word	0x000000ff
        /*03a4*/ 	.word	0x00000098
        /*03a8*/ 	.short	0x0101
        /*03aa*/ 	.byte	0x07
	.zero		1


	//   ....[42]....
        /*03ac*/ 	.word	0x00001d00
        /*03b0*/ 	.word	0x000000ff
        /*03b4*/ 	.word	0x00000028
        /*03b8*/ 	.short	0x010a
        /*03ba*/ 	.byte	0x04
	.zero		1


	//   ....[43]....
        /*03bc*/ 	.word	0x00001d80
        /*03c0*/ 	.word	0x000000ff
        /*03c4*/ 	.word	0x00000028
        /*03c8*/ 	.short	0x010a
        /*03ca*/ 	.byte	0x11
	.zero		1


	//   ....[44]....
        /*03cc*/ 	.word	0x00001f10
        /*03d0*/ 	.word	0x000000ff
        /*03d4*/ 	.word	0x00000028
        /*03d8*/ 	.short	0x010a
        /*03da*/ 	.byte	0x06
	.zero		1


	//   ....[45]....
        /*03dc*/ 	.word	0x00002050
        /*03e0*/ 	.word	0x00000003
        /*03e4*/ 	.word	0x000000a0
        /*03e8*/ 	.short	0x010a
        /*03ea*/ 	.byte	0xff
	.zero		1


	//   ....[46]....
        /*03ec*/ 	.word	0x000021a0
        /*03f0*/ 	.word	0x00000000
        /*03f4*/ 	.word	0x00000000
        /*03f8*/ 	.short	0x0101
        /*03fa*/ 	.byte	0xff
	.zero		1


	//   ....[47]....
        /*03fc*/ 	.word	0x00002750
        /*0400*/ 	.word	0x000000ff
        /*0404*/ 	.word	0x00000000
        /*0408*/ 	.short	0x010a
        /*040a*/ 	.byte	0x04
	.zero		1


	//   ....[48]....
        /*040c*/ 	.word	0x000027e0
        /*0410*/ 	.word	0x000000ff
        /*0414*/ 	.word	0x00000000
        /*0418*/ 	.short	0x010a
        /*041a*/ 	.byte	0x05
	.zero		1


	//   ....[49]....
        /*041c*/ 	.word	0x00002870
        /*0420*/ 	.word	0x000000ff
        /*0424*/ 	.word	0x00000000
        /*0428*/ 	.short	0x010a
        /*042a*/ 	.byte	0x05
	.zero		1


	//   ....[50]....
        /*042c*/ 	.word	0x00002900
        /*0430*/ 	.word	0x000000ff
        /*0434*/ 	.word	0x00000000
        /*0438*/ 	.short	0x010a
        /*043a*/ 	.byte	0x05
	.zero		1


	//   ....[51]....
        /*043c*/ 	.word	0x000029a0
        /*0440*/ 	.word	0x00000000
        /*0444*/ 	.word	0x00000000
        /*0448*/ 	.short	0x010a
        /*044a*/ 	.byte	0xff
	.zero		1


	//   ....[52]....
        /*044c*/ 	.word	0x00002ae0
        /*0450*/ 	.word	0x00000002
        /*0454*/ 	.word	0x00000100
        /*0458*/ 	.short	0x010a
        /*045a*/ 	.byte	0xff
	.zero		1


	//   ....[53]....
        /*045c*/ 	.word	0x00002b40
        /*0460*/ 	.word	0x00000004
        /*0464*/ 	.word	0x00000000
        /*0468*/ 	.short	0x0101
        /*046a*/ 	.byte	0xff
	.zero		1


	//   ....[54]....
        /*046c*/ 	.word	0x00002b60
        /*0470*/ 	.word	0x000000ff
        /*0474*/ 	.word	0x000000b0
        /*0478*/ 	.short	0x010a
        /*047a*/ 	.byte	0x04
	.zero		1


	//   ....[55]....
        /*047c*/ 	.word	0x00002c80
        /*0480*/ 	.word	0x00000002
        /*0484*/ 	.word	0x000000a0
        /*0488*/ 	.short	0x010a
        /*048a*/ 	.byte	0xff
	.zero		1


	//   ....[56]....
        /*048c*/ 	.word	0x00002d90
        /*0490*/ 	.word	0x00000002
        /*0494*/ 	.word	0x00000000
        /*0498*/ 	.short	0x0101
        /*049a*/ 	.byte	0xff
	.zero		1


	//   ....[57]....
        /*049c*/ 	.word	0x00002e20
        /*04a0*/ 	.word	0x000000ff
        /*04a4*/ 	.word	0x000000b0
        /*04a8*/ 	.short	0x0106
        /*04aa*/ 	.byte	0x04
	.zero		1


	//   ....[58]....
        /*04ac*/ 	.word	0x00002e40
        /*04b0*/ 	.word	0x000000ff
        /*04b4*/ 	.word	0x000000b0
        /*04b8*/ 	.short	0x010a
        /*04ba*/ 	.byte	0x04
	.zero		1


	//   ....[59]....
        /*04bc*/ 	.word	0x00002ed0
        /*04c0*/ 	.word	0x000000ff
        /*04c4*/ 	.word	0x000000b0
        /*04c8*/ 	.short	0x0106
        /*04ca*/ 	.byte	0x07
	.zero		1


	//   ....[60]....
        /*04cc*/ 	.word	0x00002f10
        /*04d0*/ 	.word	0x00000000
        /*04d4*/ 	.word	0x000000b0
        /*04d8*/ 	.short	0x010a
        /*04da*/ 	.byte	0xff
	.zero		1


	//   ....[61]....
        /*04dc*/ 	.word	0x00003410
        /*04e0*/ 	.word	0x00000000
        /*04e4*/ 	.word	0x000000a0
        /*04e8*/ 	.short	0x010a
        /*04ea*/ 	.byte	0xff
	.zero		1


	//   ....[62]....
        /*04ec*/ 	.word	0x00003510
        /*04f0*/ 	.word	0x00000003
        /*04f4*/ 	.word	0x00000000
        /*04f8*/ 	.short	0x0101
        /*04fa*/ 	.byte	0xff
	.zero		1


	//   ....[63]....
        /*04fc*/ 	.word	0x00003520
        /*0500*/ 	.word	0x000000ff
        /*0504*/ 	.word	0x00000000
        /*0508*/ 	.short	0x010a
        /*050a*/ 	.byte	0x04
	.zero		1


	//   ....[64]....
        /*050c*/ 	.word	0x00003540
        /*0510*/ 	.word	0x000000ff
        /*0514*/ 	.word	0x000000e0
        /*0518*/ 	.short	0x010a
        /*051a*/ 	.byte	0x13
	.zero		1


	//   ....[65]....
        /*051c*/ 	.word	0x00003680
        /*0520*/ 	.word	0x000000ff
        /*0524*/ 	.word	0x00000000
        /*0528*/ 	.short	0x010a
        /*052a*/ 	.byte	0x06
	.zero		1


	//   ....[66]....
        /*052c*/ 	.word	0x00003780
        /*0530*/ 	.word	0x000000ff
        /*0534*/ 	.word	0x00000000
        /*0538*/ 	.short	0x010a
        /*053a*/ 	.byte	0x04
	.zero		1


	//   ....[67]....
        /*053c*/ 	.word	0x00003960
        /*0540*/ 	.word	0x000000ff
        /*0544*/ 	.word	0x00000000
        /*0548*/ 	.short	0x010a
        /*054a*/ 	.byte	0x04
	.zero		1


	//   ....[68]....
        /*054c*/ 	.word	0x000039f0
        /*0550*/ 	.word	0x000000ff
        /*0554*/ 	.word	0x00000000
        /*0558*/ 	.short	0x010a
        /*055a*/ 	.byte	0x05
	.zero		1


	//   ....[69]....
        /*055c*/ 	.word	0x00003a80
        /*0560*/ 	.word	0x000000ff
        /*0564*/ 	.word	0x00000000
        /*0568*/ 	.short	0x010a
        /*056a*/ 	.byte	0x05
	.zero		1


	//   ....[70]....
        /*056c*/ 	.word	0x00003b10
        /*0570*/ 	.word	0x000000ff
        /*0574*/ 	.word	0x00000000
        /*0578*/ 	.short	0x010a
        /*057a*/ 	.byte	0x04
	.zero		1


	//   ....[71]....
        /*057c*/ 	.word	0x00004020
        /*0580*/ 	.word	0x0000000c
        /*0584*/ 	.word	0x000000a0
        /*0588*/ 	.short	0x010a
        /*058a*/ 	.byte	0xff
	.zero		1


	//   ....[72]....
        /*058c*/ 	.word	0x00004190
        /*0590*/ 	.word	0x00000000
        /*0594*/ 	.word	0x00000000
        /*0598*/ 	.short	0x0101
        /*059a*/ 	.byte	0xff
	.zero		1


	//   ....[73]....
        /*059c*/ 	.word	0x00004620
        /*05a0*/ 	.word	0x000000ff
        /*05a4*/ 	.word	0x00000098
        /*05a8*/ 	.short	0x010a
        /*05aa*/ 	.byte	0x15
	.zero		1


	//   ....[74]....
        /*05ac*/ 	.word	0x000047a0
        /*05b0*/ 	.word	0x000000ff
        /*05b4*/ 	.word	0x00000070
        /*05b8*/ 	.short	0x010a
        /*05ba*/ 	.byte	0x15
	.zero		1


	//   ....[75]....
        /*05bc*/ 	.word	0x00004910
        /*05c0*/ 	.word	0x000000ff
        /*05c4*/ 	.word	0x00000050
        /*05c8*/ 	.short	0x010b
        /*05ca*/ 	.byte	0x15
	.zero		1


	//   ....[76]....
        /*05cc*/ 	.word	0x00004920
        /*05d0*/ 	.word	0x000000ff
        /*05d4*/ 	.word	0x00000000
        /*05d8*/ 	.short	0x0101
        /*05da*/ 	.byte	0x28
	.zero		1


	//   ....[77]....
        /*05dc*/ 	.word	0x00004930
        /*05e0*/ 	.word	0x000000ff
        /*05e4*/ 	.word	0x00000078
        /*05e8*/ 	.short	0x010a
        /*05ea*/ 	.byte	0x15
	.zero		1


	//   ....[78]....
        /*05ec*/ 	.word	0x00004a80
        /*05f0*/ 	.word	0x000000ff
        /*05f4*/ 	.word	0x00000058
        /*05f8*/ 	.short	0x010b
        /*05fa*/ 	.byte	0x15
	.zero		1


	//   ....[79]....
        /*05fc*/ 	.word	0x00004a90
        /*0600*/ 	.word	0x000000ff
        /*0604*/ 	.word	0x00000000
        /*0608*/ 	.short	0x0101
        /*060a*/ 	.byte	0x27
	.zero		1


	//   ....[80]....
        /*060c*/ 	.word	0x00004aa0
        /*0610*/ 	.word	0x000000ff
        /*0614*/ 	.word	0x00000080
        /*0618*/ 	.short	0x010a
        /*061a*/ 	.byte	0x15
	.zero		1


	//   ....[81]....
        /*061c*/ 	.word	0x00004be0
        /*0620*/ 	.word	0x000000ff
        /*0624*/ 	.word	0x00000060
        /*0628*/ 	.short	0x010b
        /*062a*/ 	.byte	0x15
	.zero		1


	//   ....[82]....
        /*062c*/ 	.word	0x00004bf0
        /*0630*/ 	.word	0x000000ff
        /*0634*/ 	.word	0x00000000
        /*0638*/ 	.short	0x0101
        /*063a*/ 	.byte	0x26
	.zero		1


	//   ....[83]....
        /*063c*/ 	.word	0x00004c00
        /*0640*/ 	.word	0x000000ff
        /*0644*/ 	.word	0x00000088
        /*0648*/ 	.short	0x010a
        /*064a*/ 	.byte	0x15
	.zero		1


	//   ....[84]....
        /*064c*/ 	.word	0x00004df0
        /*0650*/ 	.word	0x000000ff
        /*0654*/ 	.word	0x00000068
        /*0658*/ 	.short	0x010b
        /*065a*/ 	.byte	0x15
	.zero		1


	//   ....[85]....
        /*065c*/ 	.word	0x00004e00
        /*0660*/ 	.word	0x000000ff
        /*0664*/ 	.word	0x00000000
        /*0668*/ 	.short	0x0101
        /*066a*/ 	.byte	0x25
	.zero		1


	//   ....[86]....
        /*066c*/ 	.word	0x00004e30
        /*0670*/ 	.word	0x000000ff
        /*0674*/ 	.word	0x00000070
        /*0678*/ 	.short	0x010a
        /*067a*/ 	.byte	0x15
	.zero		1


	//   ....[87]....
        /*067c*/ 	.word	0x00004e50
        /*0680*/ 	.word	0x000000ff
        /*0684*/ 	.word	0x00000078
        /*0688*/ 	.short	0x010a
        /*068a*/ 	.byte	0x15
	.zero		1


	//   ....[88]....
        /*068c*/ 	.word	0x00004e70
        /*0690*/ 	.word	0x000000ff
        /*0694*/ 	.word	0x00000080
        /*0698*/ 	.short	0x010a
        /*069a*/ 	.byte	0x15
	.zero		1


	//   ....[89]....
        /*069c*/ 	.word	0x00004eb0
        /*06a0*/ 	.word	0x00000000
        /*06a4*/ 	.word	0x00000088
        /*06a8*/ 	.short	0x010a
        /*06aa*/ 	.byte	0xff
	.zero		1


	//   ....[90]....
        /*06ac*/ 	.word	0x00005200
        /*06b0*/ 	.word	0x00000003
        /*06b4*/ 	.word	0x000000a0
        /*06b8*/ 	.short	0x010a
        /*06ba*/ 	.byte	0xff
	.zero		1


	//   ....[91]....
        /*06bc*/ 	.word	0x00005380
        /*06c0*/ 	.word	0x00000000
        /*06c4*/ 	.word	0x00000000
        /*06c8*/ 	.short	0x0101
        /*06ca*/ 	.byte	0xff
	.zero		1


	//   ....[92]....
        /*06cc*/ 	.word	0x00005ed0
        /*06d0*/ 	.word	0x00000002
        /*06d4*/ 	.word	0x00000050
        /*06d8*/ 	.short	0x010a
        /*06da*/ 	.byte	0xff
	.zero		1


	//   ....[93]....
        /*06dc*/ 	.word	0x00005f40
        /*06e0*/ 	.word	0x00000047
        /*06e4*/ 	.word	0x000000c0
        /*06e8*/ 	.short	0x010a
        /*06ea*/ 	.byte	0xff
	.zero		1


	//   ....[94]....
        /*06ec*/ 	.word	0x00006030
        /*06f0*/ 	.word	0x00000002
        /*06f4*/ 	.word	0x00000050
        /*06f8*/ 	.short	0x010a
        /*06fa*/ 	.byte	0xff
	.zero		1


	//   ....[95]....
        /*06fc*/ 	.word	0x00006140
        /*0700*/ 	.word	0x00000000
        /*0704*/ 	.word	0x00000000
        /*0708*/ 	.short	0x0101
        /*070a*/ 	.byte	0xff
	.zero		1


	//   ....[96]....
        /*070c*/ 	.word	0x000061c0
        /*0710*/ 	.word	0x00000047
        /*0714*/ 	.word	0x000000c0
        /*0718*/ 	.short	0x010a
        /*071a*/ 	.byte	0xff
	.zero		1


	//   ....[97]....
        /*071c*/ 	.word	0x00006d10
        /*0720*/ 	.word	0x00000070
        /*0724*/ 	.word	0x00000050
        /*0728*/ 	.short	0x010a
        /*072a*/ 	.byte	0xff
	.zero		1


	//   ....[98]....
        /*072c*/ 	.word	0x00006de0
        /*0730*/ 	.word	0x00000070
        /*0734*/ 	.word	0x00000050
        /*0738*/ 	.short	0x010a
        /*073a*/ 	.byte	0xff
	.zero		1


	//   ....[99]....
        /*073c*/ 	.word	0x00006ef0
        /*0740*/ 	.word	0x00000000
        /*0744*/ 	.word	0x00000000
        /*0748*/ 	.short	0x0101
        /*074a*/ 	.byte	0xff
	.zero		1


	//   ....[100]....
        /*074c*/ 	.word	0x00007a60
        /*0750*/ 	.word	0x00000070
        /*0754*/ 	.word	0x00000050
        /*0758*/ 	.short	0x010a
        /*075a*/ 	.byte	0xff
	.zero		1


	//   ....[101]....
        /*075c*/ 	.word	0x00007b30
        /*0760*/ 	.word	0x00000070
        /*0764*/ 	.word	0x00000050
        /*0768*/ 	.short	0x010a
        /*076a*/ 	.byte	0xff
	.zero		1


	//   ....[102]....
        /*076c*/ 	.word	0x00007c40
        /*0770*/ 	.word	0x00000000
        /*0774*/ 	.word	0x00000000
        /*0778*/ 	.short	0x0101
        /*077a*/ 	.byte	0xff
	.zero		1


	//   ....[103]....
        /*077c*/ 	.word	0x000087e0
        /*0780*/ 	.word	0x00000066
        /*0784*/ 	.word	0x00000050
        /*0788*/ 	.short	0x010a
        /*078a*/ 	.byte	0xff
	.zero		1


	//   ....[104]....
        /*078c*/ 	.word	0x000088b0
        /*0790*/ 	.word	0x00000066
        /*0794*/ 	.word	0x00000050
        /*0798*/ 	.short	0x010a
        /*079a*/ 	.byte	0xff
	.zero		1


	//   ....[105]....
        /*079c*/ 	.word	0x000089c0
        /*07a0*/ 	.word	0x00000000
        /*07a4*/ 	.word	0x00000000
        /*07a8*/ 	.short	0x0101
        /*07aa*/ 	.byte	0xff
	.zero		1


	//   ....[106]....
        /*07ac*/ 	.word	0x00008e50
        /*07b0*/ 	.word	0x000000ff
        /*07b4*/ 	.word	0x00000000
        /*07b8*/ 	.short	0x0101
        /*07ba*/ 	.byte	0x04
	.zero		1


	//   ....[107]....
        /*07bc*/ 	.word	0x00009660
        /*07c0*/ 	.word	0x00000000
        /*07c4*/ 	.word	0x00000110
        /*07c8*/ 	.short	0x010a
        /*07ca*/ 	.byte	0xff
	.zero		1


	//   ....[108]....
        /*07cc*/ 	.word	0x000096c0
        /*07d0*/ 	.word	0x00000000
        /*07d4*/ 	.word	0x00000028
        /*07d8*/ 	.short	0x010a
        /*07da*/ 	.byte	0xff
	.zero		1


	//   ....[109]....
        /*07dc*/ 	.word	0x00009720
        /*07e0*/ 	.word	0x00000000
        /*07e4*/ 	.word	0x00000028
        /*07e8*/ 	.short	0x010a
        /*07ea*/ 	.byte	0xff
	.zero		1


	//   ....[110]....
        /*07ec*/ 	.word	0x00009770
        /*07f0*/ 	.word	0x00000003
        /*07f4*/ 	.word	0x000000a0
        /*07f8*/ 	.short	0x010a
        /*07fa*/ 	.byte	0xff
	.zero		1


	//   ....[111]....
        /*07fc*/ 	.word	0x000097d0
        /*0800*/ 	.word	0x00000000
        /*0804*/ 	.word	0x00000000
        /*0808*/ 	.short	0x010a
        /*080a*/ 	.byte	0xff
	.zero		1


	//   ....[112]....
        /*080c*/ 	.word	0x00009830
        /*0810*/ 	.word	0x00000000
        /*0814*/ 	.word	0x00000000
        /*0818*/ 	.short	0x010a
        /*081a*/ 	.byte	0xff
	.zero		1


	//   ....[113]....
        /*081c*/ 	.word	0x00009890
        /*0820*/ 	.word	0x00000000
        /*0824*/ 	.word	0x00000000
        /*0828*/ 	.short	0x010a
        /*082a*/ 	.byte	0xff
	.zero		1


	//   ....[114]....
        /*082c*/ 	.word	0x000098f0
        /*0830*/ 	.word	0x00000000
        /*0834*/ 	.word	0x00000000
        /*0838*/ 	.short	0x010a
        /*083a*/ 	.byte	0xff
	.zero		1


	//   ....[115]....
        /*083c*/ 	.word	0x00009940
        /*0840*/ 	.word	0x00000002
        /*0844*/ 	.word	0x00000100
        /*0848*/ 	.short	0x010a
        /*084a*/ 	.byte	0xff
	.zero		1


	//   ....[116]....
        /*084c*/ 	.word	0x000099a0
        /*0850*/ 	.word	0x00000002
        /*0854*/ 	.word	0x000000b0
        /*0858*/ 	.short	0x010a
        /*085a*/ 	.byte	0xff
	.zero		1


	//   ....[117]....
        /*085c*/ 	.word	0x000099f0
        /*0860*/ 	.word	0x00000002
        /*0864*/ 	.word	0x000000a0
        /*0868*/ 	.short	0x010a
        /*086a*/ 	.byte	0xff
	.zero		1


	//   ....[118]....
        /*086c*/ 	.word	0x00009a50
        /*0870*/ 	.word	0x00000000
        /*0874*/ 	.word	0x000000b0
        /*0878*/ 	.short	0x010a
        /*087a*/ 	.byte	0xff
	.zero		1


	//   ....[119]....
        /*087c*/ 	.word	0x00009aa0
        /*0880*/ 	.word	0x00000000
        /*0884*/ 	.word	0x000000a0
        /*0888*/ 	.short	0x010a
        /*088a*/ 	.byte	0xff
	.zero		1


	//   ....[120]....
        /*088c*/ 	.word	0x00009b00
        /*0890*/ 	.word	0x00000003
        /*0894*/ 	.word	0x000000e0
        /*0898*/ 	.short	0x010a
        /*089a*/ 	.byte	0xff
	.zero		1


	//   ....[121]....
        /*089c*/ 	.word	0x00009b60
        /*08a0*/ 	.word	0x00000000
        /*08a4*/ 	.word	0x00000000
        /*08a8*/ 	.short	0x010a
        /*08aa*/ 	.byte	0xff
	.zero		1


	//   ....[122]....
        /*08ac*/ 	.word	0x00009bc0
        /*08b0*/ 	.word	0x00000000
        /*08b4*/ 	.word	0x00000000
        /*08b8*/ 	.short	0x010a
        /*08ba*/ 	.byte	0xff
	.zero		1


	//   ....[123]....
        /*08bc*/ 	.word	0x00009c20
        /*08c0*/ 	.word	0x00000000
        /*08c4*/ 	.word	0x00000000
        /*08c8*/ 	.short	0x010a
        /*08ca*/ 	.byte	0xff
	.zero		1


	//   ....[124]....
        /*08cc*/ 	.word	0x00009c80
        /*08d0*/ 	.word	0x00000000
        /*08d4*/ 	.word	0x00000000
        /*08d8*/ 	.short	0x010a
        /*08da*/ 	.byte	0xff
	.zero		1


	//   ....[125]....
        /*08dc*/ 	.word	0x00009ce0
        /*08e0*/ 	.word	0x00000000
        /*08e4*/ 	.word	0x00000000
        /*08e8*/ 	.short	0x010a
        /*08ea*/ 	.byte	0xff
	.zero		1


	//   ....[126]....
        /*08ec*/ 	.word	0x00009d30
        /*08f0*/ 	.word	0x0000000c
        /*08f4*/ 	.word	0x000000a0
        /*08f8*/ 	.short	0x010a
        /*08fa*/ 	.byte	0xff
	.zero		1


	//   ....[127]....
        /*08fc*/ 	.word	0x00009d90
        /*0900*/ 	.word	0x00000000
        /*0904*/ 	.word	0x00000098
        /*0908*/ 	.short	0x010a
        /*090a*/ 	.byte	0xff
	.zero		1


	//   ....[128]....
        /*090c*/ 	.word	0x00009df0
        /*0910*/ 	.word	0x00000000
        /*0914*/ 	.word	0x00000070
        /*0918*/ 	.short	0x010a
        /*091a*/ 	.byte	0xff
	.zero		1


	//   ....[129]....
        /*091c*/ 	.word	0x00009e50
        /*0920*/ 	.word	0x00000000
        /*0924*/ 	.word	0x00000078
        /*0928*/ 	.short	0x010a
        /*092a*/ 	.byte	0xff
	.zero		1


	//   ....[130]....
        /*092c*/ 	.word	0x00009eb0
        /*0930*/ 	.word	0x00000000
        /*0934*/ 	.word	0x00000080
        /*0938*/ 	.short	0x010a
        /*093a*/ 	.byte	0xff
	.zero		1


	//   ....[131]....
        /*093c*/ 	.word	0x00009f10
        /*0940*/ 	.word	0x00000000
        /*0944*/ 	.word	0x00000088
        /*0948*/ 	.short	0x010a
        /*094a*/ 	.byte	0xff
	.zero		1


	//   ....[132]....
        /*094c*/ 	.word	0x00009f70
        /*0950*/ 	.word	0x00000000
        /*0954*/ 	.word	0x00000070
        /*0958*/ 	.short	0x010a
        /*095a*/ 	.byte	0xff
	.zero		1


	//   ....[133]....
        /*095c*/ 	.word	0x00009fd0
        /*0960*/ 	.word	0x00000000
        /*0964*/ 	.word	0x00000078
        /*0968*/ 	.short	0x010a
        /*096a*/ 	.byte	0xff
	.zero		1


	//   ....[134]....
        /*096c*/ 	.word	0x0000a030
        /*0970*/ 	.word	0x00000000
        /*0974*/ 	.word	0x00000080
        /*0978*/ 	.short	0x010a
        /*097a*/ 	.byte	0xff
	.zero		1


	//   ....[135]....
        /*097c*/ 	.word	0x0000a080
        /*0980*/ 	.word	0x00000003
        /*0984*/ 	.word	0x000000a0
        /*0988*/ 	.short	0x010a
        /*098a*/ 	.byte	0xff
	.zero		1


	//   ....[136]....
        /*098c*/ 	.word	0x0000a0d0
        /*0990*/ 	.word	0x00000002
        /*0994*/ 	.word	0x00000050
        /*0998*/ 	.short	0x010a
        /*099a*/ 	.byte	0xff
	.zero		1


	//   ....[137]....
        /*099c*/ 	.word	0x0000a120
        /*09a0*/ 	.word	0x00000047
        /*09a4*/ 	.word	0x000000c0
        /*09a8*/ 	.short	0x010a
        /*09aa*/ 	.byte	0xff
	.zero		1


	//   ....[138]....
        /*09ac*/ 	.word	0x0000a170
        /*09b0*/ 	.word	0x00000070
        /*09b4*/ 	.word	0x00000050
        /*09b8*/ 	.short	0x010a
        /*09ba*/ 	.byte	0xff
	.zero		1


	//   ....[139]....
        /*09bc*/ 	.word	0x0000a1c0
        /*09c0*/ 	.word	0x00000070
        /*09c4*/ 	.word	0x00000050
        /*09c8*/ 	.short	0x010a
        /*09ca*/ 	.byte	0xff
	.zero		1


	//   ....[140]....
        /*09cc*/ 	.word	0x0000a210
        /*09d0*/ 	.word	0x00000066
        /*09d4*/ 	.word	0x00000050
        /*09d8*/ 	.short	0x010a
        /*09da*/ 	.byte	0xff
	.zero		1


	//----- nvinfo : EIATTR_NUM_MBARRIERS
	.align		4
.L_48:
        /*09dc*/ 	.byte	0x03, 0x38
        /*09de*/ 	.short	0x0024


	//----- nvinfo : EIATTR_EXIT_INSTR_OFFSETS
	.align		4
        /*09e0*/ 	.byte	0x04, 0x1c
        /*09e2*/ 	.short	(.L_50 - .L_49)


	//   ....[0]....
.L_49:
        /*09e4*/ 	.word	0x000029d0


	//   ....[1]....
        /*09e8*/ 	.word	0x00002ee0


	//   ....[2]....
        /*09ec*/ 	.word	0x00002f40


	//   ....[3]....
        /*09f0*/ 	.word	0x00003d70


	//   ....[4]....
        /*09f4*/ 	.word	0x00004ee0


	//   ....[5]....
        /*09f8*/ 	.word	0x00004f20


	//   ....[6]....
        /*09fc*/ 	.word	0x00009650


	//----- nvinfo : EIATTR_MAX_THREADS
	.align		4
.L_50:
        /*0a00*/ 	.byte	0x04, 0x05
        /*0a02*/ 	.short	(.L_52 - .L_51)
.L_51:
        /*0a04*/ 	.word	0x00000100
        /*0a08*/ 	.word	0x00000001
        /*0a0c*/ 	.word	0x00000001


	//----- nvinfo : EIATTR_CRS_STACK_SIZE
	.align		4
.L_52:
        /*0a10*/ 	.byte	0x04, 0x1e
        /*0a12*/ 	.short	(.L_54 - .L_53)
.L_53:
        /*0a14*/ 	.word	0x00000000


	//----- nvinfo : EIATTR_CBANK_PARAM_SIZE
	.align		4
.L_54:
        /*0a18*/ 	.byte	0x03, 0x19
        /*0a1a*/ 	.short	0x0800


	//----- nvinfo : EIATTR_PARAM_CBANK
	.align		4
        /*0a1c*/ 	.byte	0x04, 0x0a
        /*0a1e*/ 	.short	(.L_56 - .L_55)
	.align		4
.L_55:
        /*0a20*/ 	.word	index@(.nv.constant0._ZN7cutlass13device_kernelINS_4gemm6kernel13GemmUniversalIN4cute5tupleIJiiiiEEENS1_10collective13CollectiveMmaINS1_35MainloopSm100TmaUmmaWarpSpecializedILi5ELi2ELi4ENS5_IJNS4_1CILi1EEENSA_ILi2EEESB_EEEEENS5_IJNSA_ILi64EEENSA_ILi256EEENSA_ILi32EEEEEENS_12float_e5m2_tENS5_IJlSB_lEEESJ_SK_NS4_8TiledMMAINS4_8MMA_AtomIJNS4_10MMA_TraitsINS4_19SM100_MMA_F8F6F4_SSEJSJ_SJ_fSF_SG_NS4_17integral_constantINS4_4UMMA5MajorELSR_0EEESS_NSP_INSQ_7ScaleInELST_0EEESU_EEEEEENS4_6LayoutINS5_IJSB_SB_SB_EEENS5_IJNSA_ILi0EEESZ_SZ_EEEEENS5_IJNS4_10UnderscoreES12_S12_EEEEENS4_23SM90_TMA_LOAD_MULTICASTENS4_14ComposedLayoutINS4_7SwizzleILi1ELi4ELi3EEENS4_18smem_ptr_flag_bitsILi8EEENSX_INS5_IJNSA_ILi8EEESH_EEENS5_IJSH_SB_EEEEEEEvNS4_8identityENS4_13SM90_TMA_LOADES1F_vS1G_EENS_8epilogue10collective18CollectiveEpilogueINS1J_23Sm100TmaWarpSpecializedILi4ELi2ELi32ELb0ELb0EEEJSI_NS5_IJNSX_ISF_SB_EES1O_EEESJ_SK_SJ_SK_NS1J_6fusion15FusionCallbacksIS1N_NS1Q_17LinearCombinationISJ_fSJ_fLNS_15FloatRoundStyleE2EEESI_S1P_JEEENS4_5SM1004TMEM4LOAD26SM100_TMEM_LOAD_16dp32b32xES1H_NS16_INS17_ILi2ELi4ELi3EEES1A_NSX_INS5_IJS1B_SF_EEENS5_IJSF_SB_EEEEEEENS4_39AutoVectorizingCopyWithAssumedAlignmentILi128EEENS4_14SM90_TMA_STOREES24_S26_S26_EEEvvEEEEvNT_6ParamsE)
        /*0a24*/ 	.short	0x0380
        /*0a26*/ 	.short	0x0800


	//----- nvinfo : EIATTR_SW_WAR
	.align		4
.L_56:
        /*0a28*/ 	.byte	0x04, 0x36
        /*0a2a*/ 	.short	(.L_58 - .L_57)
.L_57:
        /*0a2c*/ 	.word	0x00000008
.L_58:


//--------------------- .nv.callgraph             --------------------------
	.section	.nv.callgraph,"",@"SHT_CUDA_CALLGRAPH"
	.align	4
	.sectionentsize	8
	.align		4
        /*0000*/ 	.word	0x00000000
	.align		4
        /*0004*/ 	.word	0xffffffff
	.align		4
        /*0008*/ 	.word	index@(_ZN7cutlass13device_kernelINS_4gemm6kernel13GemmUniversalIN4cute5tupleIJiiiiEEENS1_10collective13CollectiveMmaINS1_35MainloopSm100TmaUmmaWarpSpecializedILi5ELi2ELi4ENS5_IJNS4_1CILi1EEENSA_ILi2EEESB_EEEEENS5_IJNSA_ILi64EEENSA_ILi256EEENSA_ILi32EEEEEENS_12float_e5m2_tENS5_IJlSB_lEEESJ_SK_NS4_8TiledMMAINS4_8MMA_AtomIJNS4_10MMA_TraitsINS4_19SM100_MMA_F8F6F4_SSEJSJ_SJ_fSF_SG_NS4_17integral_constantINS4_4UMMA5MajorELSR_0EEESS_NSP_INSQ_7ScaleInELST_0EEESU_EEEEEENS4_6LayoutINS5_IJSB_SB_SB_EEENS5_IJNSA_ILi0EEESZ_SZ_EEEEENS5_IJNS4_10UnderscoreES12_S12_EEEEENS4_23SM90_TMA_LOAD_MULTICASTENS4_14ComposedLayoutINS4_7SwizzleILi1ELi4ELi3EEENS4_18smem_ptr_flag_bitsILi8EEENSX_INS5_IJNSA_ILi8EEESH_EEENS5_IJSH_SB_EEEEEEEvNS4_8identityENS4_13SM90_TMA_LOADES1F_vS1G_EENS_8epilogue10collective18CollectiveEpilogueINS1J_23Sm100TmaWarpSpecializedILi4ELi2ELi32ELb0ELb0EEEJSI_NS5_IJNSX_ISF_SB_EES1O_EEESJ_SK_SJ_SK_NS1J_6fusion15FusionCallbacksIS1N_NS1Q_17LinearCombinationISJ_fSJ_fLNS_15FloatRoundStyleE2EEESI_S1P_JEEENS4_5SM1004TMEM4LOAD26SM100_TMEM_LOAD_16dp32b32xES1H_NS16_INS17_ILi2ELi4ELi3EEES1A_NSX_INS5_IJS1B_SF_EEENS5_IJSF_SB_EEEEEEENS4_39AutoVectorizingCopyWithAssumedAlignmentILi128EEENS4_14SM90_TMA_STOREES24_S26_S26_EEEvvEEEEvNT_6ParamsE)
	.align		4
        /*000c*/ 	.word	index@(__assertfail)
	.align		4
        /*0010*/ 	.word	0x00000000
	.align		4
        /*0014*/ 	.word	0xfffffffe
	.align		4
        /*0018*/ 	.word	0x00000000
	.align		4
        /*001c*/ 	.word	0xfffffffd
	.align		4
        /*0020*/ 	.word	0x00000000
	.align		4
        /*0024*/ 	.word	0xfffffffc


//--------------------- .nv.constant4             --------------------------
	.section	.nv.constant4,"a",@progbits
	.align	8
	.align		8
.nv.constant4:
        /*0000*/ 	.dword	__assertfail
	.align		8
        /*0008*/ 	.dword	__unnamed_1
	.align		8
        /*0010*/ 	.dword	__unnamed_2
	.align		8
        /*0018*/ 	.dword	__unnamed_3
	.align		8
        /*0020*/ 	.dword	_ZN39_INTERNAL_c677f4f7_4_k_cu_495685ec_85034cuda3std3__45__cpo5beginE
	.align		8
        /*0028*/ 	.dword	_ZN39_INTERNAL_c677f4f7_4_k_cu_495685ec_85034cuda3std3__45__cpo3endE
	.align		8
        /*0030*/ 	.dword	_ZN39_INTERNAL_c677f4f7_4_k_cu_495685ec_85034cuda3std3__45__cpo6cbeginE
	.align		8
        /*0038*/ 	.dword	_ZN39_INTERNAL_c677f4f7_4_k_cu_495685ec_85034cuda3std3__45__cpo4cendE
	.align		8
        /*0040*/ 	.dword	_ZN39_INTERNAL_c677f4f7_4_k_cu_495685ec_85034cuda3std3__441_GLOBAL__N__c677f4f7_4_k_cu_495685ec_85036ignoreE
	.align		8
        /*0048*/ 	.dword	_ZN39_INTERNAL_c677f4f7_4_k_cu_495685ec_85034cuda3std3__419piecewise_constructE
	.align		8
        /*0050*/ 	.dword	_ZN39_INTERNAL_c677f4f7_4_k_cu_495685ec_85034cuda3std3__48in_placeE
	.align		8
        /*0058*/ 	.dword	_ZN39_INTERNAL_c677f4f7_4_k_cu_495685ec_85034cuda3std6ranges3__45__cpo4swapE
	.align		8
        /*0060*/ 	.dword	_ZN39_INTERNAL_c677f4f7_4_k_cu_495685ec_85034cuda3std6ranges3__45__cpo9iter_moveE
	.align		8
        /*0068*/ 	.dword	_ZN39_INTERNAL_c677f4f7_4_k_cu_495685ec_85034cute7productE
	.align		8
        /*0070*/ 	.dword	_ZN39_INTERNAL_c677f4f7_4_k_cu_495685ec_85034cute1_E
	.align		8
        /*0078*/ 	.dword	$str$25
	.align		8
        /*0080*/ 	.dword	$str$26
	.align		8
        /*0088*/ 	.dword	$str$27
	.align		8
        /*0090*/ 	.dword	$str$28


//--------------------- .text._ZN7cutlass13device_kernelINS_4gemm6kernel13GemmUniversalIN4cute5tupleIJiiiiEEENS1_10collective13CollectiveMmaINS1_35MainloopSm100TmaUmmaWarpSpecializedILi5ELi2ELi4ENS5_IJNS4_1CILi1EEENSA_ILi2EEESB_EEEEENS5_IJNSA_ILi64EEENSA_ILi256EEENSA_ILi32EEEEEENS_12float_e5m2_tENS5_IJlSB_lEEESJ_SK_NS4_8TiledMMAINS4_8MMA_AtomIJNS4_10MMA_TraitsINS4_19SM100_MMA_F8F6F4_SSEJSJ_SJ_fSF_SG_NS4_17integral_constantINS4_4UMMA5MajorELSR_0EEESS_NSP_INSQ_7ScaleInELST_0EEESU_EEEEEENS4_6LayoutINS5_IJSB_SB_SB_EEENS5_IJNSA_ILi0EEESZ_SZ_EEEEENS5_IJNS4_10UnderscoreES12_S12_EEEEENS4_23SM90_TMA_LOAD_MULTICASTENS4_14ComposedLayoutINS4_7SwizzleILi1ELi4ELi3EEENS4_18smem_ptr_flag_bitsILi8EEENSX_INS5_IJNSA_ILi8EEESH_EEENS5_IJSH_SB_EEEEEEEvNS4_8identityENS4_13SM90_TMA_LOADES1F_vS1G_EENS_8epilogue10collective18CollectiveEpilogueINS1J_23Sm100TmaWarpSpecializedILi4ELi2ELi32ELb0ELb0EEEJSI_NS5_IJNSX_ISF_SB_EES1O_EEESJ_SK_SJ_SK_NS1J_6fusion15FusionCallbacksIS1N_NS1Q_17LinearCombinationISJ_fSJ_fLNS_15FloatRoundStyleE2EEESI_S1P_JEEENS4_5SM1004TMEM4LOAD26SM100_TMEM_LOAD_16dp32b32xES1H_NS16_INS17_ILi2ELi4ELi3EEES1A_NSX_INS5_IJS1B_SF_EEENS5_IJSF_SB_EEEEEEENS4_39AutoVectorizingCopyWithAssumedAlignmentILi128EEENS4_14SM90_TMA_STOREES24_S26_S26_EEEvvEEEEvNT_6ParamsE --------------------------
	.section	.text._ZN7cutlass13device_kernelINS_4gemm6kernel13GemmUniversalIN4cute5tupleIJiiiiEEENS1_10collective13CollectiveMmaINS1_35MainloopSm100TmaUmmaWarpSpecializedILi5ELi2ELi4ENS5_IJNS4_1CILi1EEENSA_ILi2EEESB_EEEEENS5_IJNSA_ILi64EEENSA_ILi256EEENSA_ILi32EEEEEENS_12float_e5m2_tENS5_IJlSB_lEEESJ_SK_NS4_8TiledMMAINS4_8MMA_AtomIJNS4_10MMA_TraitsINS4_19SM100_MMA_F8F6F4_SSEJSJ_SJ_fSF_SG_NS4_17integral_constantINS4_4UMMA5MajorELSR_0EEESS_NSP_INSQ_7ScaleInELST_0EEESU_EEEEEENS4_6LayoutINS5_IJSB_SB_SB_EEENS5_IJNSA_ILi0EEESZ_SZ_EEEEENS5_IJNS4_10UnderscoreES12_S12_EEEEENS4_23SM90_TMA_LOAD_MULTICASTENS4_14ComposedLayoutINS4_7SwizzleILi1ELi4ELi3EEENS4_18smem_ptr_flag_bitsILi8EEENSX_INS5_IJNSA_ILi8EEESH_EEENS5_IJSH_SB_EEEEEEEvNS4_8identityENS4_13SM90_TMA_LOADES1F_vS1G_EENS_8epilogue10collective18CollectiveEpilogueINS1J_23Sm100TmaWarpSpecializedILi4ELi2ELi32ELb0ELb0EEEJSI_NS5_IJNSX_ISF_SB_EES1O_EEESJ_SK_SJ_SK_NS1J_6fusion15FusionCallbacksIS1N_NS1Q_17LinearCombinationISJ_fSJ_fLNS_15FloatRoundStyleE2EEESI_S1P_JEEENS4_5SM1004TMEM4LOAD26SM100_TMEM_LOAD_16dp32b32xES1H_NS16_INS17_ILi2ELi4ELi3EEES1A_NSX_INS5_IJS1B_SF_EEENS5_IJSF_SB_EEEEEEENS4_39AutoVectorizingCopyWithAssumedAlignmentILi128EEENS4_14SM90_TMA_STOREES24_S26_S26_EEEvvEEEEvNT_6ParamsE,"ax",@progbits
	.align	128
.text._ZN7cutlass13device_kernelINS_4gemm6kernel13GemmUniversalIN4cute5tupleIJiiiiEEENS1_10collective13CollectiveMmaINS1_35MainloopSm100TmaUmmaWarpSpecializedILi5ELi2ELi4ENS5_IJNS4_1CILi1EEENSA_ILi2EEESB_EEEEENS5_IJNSA_ILi64EEENSA_ILi256EEENSA_ILi32EEEEEENS_12float_e5m2_tENS5_IJlSB_lEEESJ_SK_NS4_8TiledMMAINS4_8MMA_AtomIJNS4_10MMA_TraitsINS4_19SM100_MMA_F8F6F4_SSEJSJ_SJ_fSF_SG_NS4_17integral_constantINS4_4UMMA5MajorELSR_0EEESS_NSP_INSQ_7ScaleInELST_0EEESU_EEEEEENS4_6LayoutINS5_IJSB_SB_SB_EEENS5_IJNSA_ILi0EEESZ_SZ_EEEEENS5_IJNS4_10UnderscoreES12_S12_EEEEENS4_23SM90_TMA_LOAD_MULTICASTENS4_14ComposedLayoutINS4_7SwizzleILi1ELi4ELi3EEENS4_18smem_ptr_flag_bitsILi8EEENSX_INS5_IJNSA_ILi8EEESH_EEENS5_IJSH_SB_EEEEEEEvNS4_8identityENS4_13SM90_TMA_LOADES1F_vS1G_EENS_8epilogue10collective18CollectiveEpilogueINS1J_23Sm100TmaWarpSpecializedILi4ELi2ELi32ELb0ELb0EEEJSI_NS5_IJNSX_ISF_SB_EES1O_EEESJ_SK_SJ_SK_NS1J_6fusion15FusionCallbacksIS1N_NS1Q_17LinearCombinationISJ_fSJ_fLNS_15FloatRoundStyleE2EEESI_S1P_JEEENS4_5SM1004TMEM4LOAD26SM100_TMEM_LOAD_16dp32b32xES1H_NS16_INS17_ILi2ELi4ELi3EEES1A_NSX_INS5_IJS1B_SF_EEENS5_IJSF_SB_EEEEEEENS4_39AutoVectorizingCopyWithAssumedAlignmentILi128EEENS4_14SM90_TMA_STOREES24_S26_S26_EEEvvEEEEvNT_6ParamsE:
        .type           _ZN7cutlass13device_kernelINS_4gemm6kernel13GemmUniversalIN4cute5tupleIJiiiiEEENS1_10collective13CollectiveMmaINS1_35MainloopSm100TmaUmmaWarpSpecializedILi5ELi2ELi4ENS5_IJNS4_1CILi1EEENSA_ILi2EEESB_EEEEENS5_IJNSA_ILi64EEENSA_ILi256EEENSA_ILi32EEEEEENS_12float_e5m2_tENS5_IJlSB_lEEESJ_SK_NS4_8TiledMMAINS4_8MMA_AtomIJNS4_10MMA_TraitsINS4_19SM100_MMA_F8F6F4_SSEJSJ_SJ_fSF_SG_NS4_17integral_constantINS4_4UMMA5MajorELSR_0EEESS_NSP_INSQ_7ScaleInELST_0EEESU_EEEEEENS4_6LayoutINS5_IJSB_SB_SB_EEENS5_IJNSA_ILi0EEESZ_SZ_EEEEENS5_IJNS4_10UnderscoreES12_S12_EEEEENS4_23SM90_TMA_LOAD_MULTICASTENS4_14ComposedLayoutINS4_7SwizzleILi1ELi4ELi3EEENS4_18smem_ptr_flag_bitsILi8EEENSX_INS5_IJNSA_ILi8EEESH_EEENS5_IJSH_SB_EEEEEEEvNS4_8identityENS4_13SM90_TMA_LOADES1F_vS1G_EENS_8epilogue10collective18CollectiveEpilogueINS1J_23Sm100TmaWarpSpecializedILi4ELi2ELi32ELb0ELb0EEEJSI_NS5_IJNSX_ISF_SB_EES1O_EEESJ_SK_SJ_SK_NS1J_6fusion15FusionCallbacksIS1N_NS1Q_17LinearCombinationISJ_fSJ_fLNS_15FloatRoundStyleE2EEESI_S1P_JEEENS4_5SM1004TMEM4LOAD26SM100_TMEM_LOAD_16dp32b32xES1H_NS16_INS17_ILi2ELi4ELi3EEES1A_NSX_INS5_IJS1B_SF_EEENS5_IJSF_SB_EEEEEEENS4_39AutoVectorizingCopyWithAssumedAlignmentILi128EEENS4_14SM90_TMA_STOREES24_S26_S26_EEEvvEEEEvNT_6ParamsE,@function
        .size           _ZN7cutlass13device_kernelINS_4gemm6kernel13GemmUniversalIN4cute5tupleIJiiiiEEENS1_10collective13CollectiveMmaINS1_35MainloopSm100TmaUmmaWarpSpecializedILi5ELi2ELi4ENS5_IJNS4_1CILi1EEENSA_ILi2EEESB_EEEEENS5_IJNSA_ILi64EEENSA_ILi256EEENSA_ILi32EEEEEENS_12float_e5m2_tENS5_IJlSB_lEEESJ_SK_NS4_8TiledMMAINS4_8MMA_AtomIJNS4_10MMA_TraitsINS4_19SM100_MMA_F8F6F4_SSEJSJ_SJ_fSF_SG_NS4_17integral_constantINS4_4UMMA5MajorELSR_0EEESS_NSP_INSQ_7ScaleInELST_0EEESU_EEEEEENS4_6LayoutINS5_IJSB_SB_SB_EEENS5_IJNSA_ILi0EEESZ_SZ_EEEEENS5_IJNS4_10UnderscoreES12_S12_EEEEENS4_23SM90_TMA_LOAD_MULTICASTENS4_14ComposedLayoutINS4_7SwizzleILi1ELi4ELi3EEENS4_18smem_ptr_flag_bitsILi8EEENSX_INS5_IJNSA_ILi8EEESH_EEENS5_IJSH_SB_EEEEEEEvNS4_8identityENS4_13SM90_TMA_LOADES1F_vS1G_EENS_8epilogue10collective18CollectiveEpilogueINS1J_23Sm100TmaWarpSpecializedILi4ELi2ELi32ELb0ELb0EEEJSI_NS5_IJNSX_ISF_SB_EES1O_EEESJ_SK_SJ_SK_NS1J_6fusion15FusionCallbacksIS1N_NS1Q_17LinearCombinationISJ_fSJ_fLNS_15FloatRoundStyleE2EEESI_S1P_JEEENS4_5SM1004TMEM4LOAD26SM100_TMEM_LOAD_16dp32b32xES1H_NS16_INS17_ILi2ELi4ELi3EEES1A_NSX_INS5_IJS1B_SF_EEENS5_IJSF_SB_EEEEEEENS4_39AutoVectorizingCopyWithAssumedAlignmentILi128EEENS4_14SM90_TMA_STOREES24_S26_S26_EEEvvEEEEvNT_6ParamsE,(.L_x_180 - _ZN7cutlass13device_kernelINS_4gemm6kernel13GemmUniversalIN4cute5tupleIJiiiiEEENS1_10collective13CollectiveMmaINS1_35MainloopSm100TmaUmmaWarpSpecializedILi5ELi2ELi4ENS5_IJNS4_1CILi1EEENSA_ILi2EEESB_EEEEENS5_IJNSA_ILi64EEENSA_ILi256EEENSA_ILi32EEEEEENS_12float_e5m2_tENS5_IJlSB_lEEESJ_SK_NS4_8TiledMMAINS4_8MMA_AtomIJNS4_10MMA_TraitsINS4_19SM100_MMA_F8F6F4_SSEJSJ_SJ_fSF_SG_NS4_17integral_constantINS4_4UMMA5MajorELSR_0EEESS_NSP_INSQ_7ScaleInELST_0EEESU_EEEEEENS4_6LayoutINS5_IJSB_SB_SB_EEENS5_IJNSA_ILi0EEESZ_SZ_EEEEENS5_IJNS4_10UnderscoreES12_S12_EEEEENS4_23SM90_TMA_LOAD_MULTICASTENS4_14ComposedLayoutINS4_7SwizzleILi1ELi4ELi3EEENS4_18smem_ptr_flag_bitsILi8EEENSX_INS5_IJNSA_ILi8EEESH_EEENS5_IJSH_SB_EEEEEEEvNS4_8identityENS4_13SM90_TMA_LOADES1F_vS1G_EENS_8epilogue10collective18CollectiveEpilogueINS1J_23Sm100TmaWarpSpecializedILi4ELi2ELi32ELb0ELb0EEEJSI_NS5_IJNSX_ISF_SB_EES1O_EEESJ_SK_SJ_SK_NS1J_6fusion15FusionCallbacksIS1N_NS1Q_17LinearCombinationISJ_fSJ_fLNS_15FloatRoundStyleE2EEESI_S1P_JEEENS4_5SM1004TMEM4LOAD26SM100_TMEM_LOAD_16dp32b32xES1H_NS16_INS17_ILi2ELi4ELi3EEES1A_NSX_INS5_IJS1B_SF_EEENS5_IJSF_SB_EEEEEEENS4_39AutoVectorizingCopyWithAssumedAlignmentILi128EEENS4_14SM90_TMA_STOREES24_S26_S26_EEEvvEEEEvNT_6ParamsE)
        .other          _ZN7cutlass13device_kernelINS_4gemm6kernel13GemmUniversalIN4cute5tupleIJiiiiEEENS1_10collective13CollectiveMmaINS1_35MainloopSm100TmaUmmaWarpSpecializedILi5ELi2ELi4ENS5_IJNS4_1CILi1EEENSA_ILi2EEESB_EEEEENS5_IJNSA_ILi64EEENSA_ILi256EEENSA_ILi32EEEEEENS_12float_e5m2_tENS5_IJlSB_lEEESJ_SK_NS4_8TiledMMAINS4_8MMA_AtomIJNS4_10MMA_TraitsINS4_19SM100_MMA_F8F6F4_SSEJSJ_SJ_fSF_SG_NS4_17integral_constantINS4_4UMMA5MajorELSR_0EEESS_NSP_INSQ_7ScaleInELST_0EEESU_EEEEEENS4_6LayoutINS5_IJSB_SB_SB_EEENS5_IJNSA_ILi0EEESZ_SZ_EEEEENS5_IJNS4_10UnderscoreES12_S12_EEEEENS4_23SM90_TMA_LOAD_MULTICASTENS4_14ComposedLayoutINS4_7SwizzleILi1ELi4ELi3EEENS4_18smem_ptr_flag_bitsILi8EEENSX_INS5_IJNSA_ILi8EEESH_EEENS5_IJSH_SB_EEEEEEEvNS4_8identityENS4_13SM90_TMA_LOADES1F_vS1G_EENS_8epilogue10collective18CollectiveEpilogueINS1J_23Sm100TmaWarpSpecializedILi4ELi2ELi32ELb0ELb0EEEJSI_NS5_IJNSX_ISF_SB_EES1O_EEESJ_SK_SJ_SK_NS1J_6fusion15FusionCallbacksIS1N_NS1Q_17LinearCombinationISJ_fSJ_fLNS_15FloatRoundStyleE2EEESI_S1P_JEEENS4_5SM1004TMEM4LOAD26SM100_TMEM_LOAD_16dp32b32xES1H_NS16_INS17_ILi2ELi4ELi3EEES1A_NSX_INS5_IJS1B_SF_EEENS5_IJSF_SB_EEEEEEENS4_39AutoVectorizingCopyWithAssumedAlignmentILi128EEENS4_14SM90_TMA_STOREES24_S26_S26_EEEvvEEEEvNT_6ParamsE,@"STO_CUDA_ENTRY STV_DEFAULT"
_ZN7cutlass13device_kernelINS_4gemm6kernel13GemmUniversalIN4cute5tupleIJiiiiEEENS1_10collective13CollectiveMmaINS1_35MainloopSm100TmaUmmaWarpSpecializedILi5ELi2ELi4ENS5_IJNS4_1CILi1EEENSA_ILi2EEESB_EEEEENS5_IJNSA_ILi64EEENSA_ILi256EEENSA_ILi32EEEEEENS_12float_e5m2_tENS5_IJlSB_lEEESJ_SK_NS4_8TiledMMAINS4_8MMA_AtomIJNS4_10MMA_TraitsINS4_19SM100_MMA_F8F6F4_SSEJSJ_SJ_fSF_SG_NS4_17integral_constantINS4_4UMMA5MajorELSR_0EEESS_NSP_INSQ_7ScaleInELST_0EEESU_EEEEEENS4_6LayoutINS5_IJSB_SB_SB_EEENS5_IJNSA_ILi0EEESZ_SZ_EEEEENS5_IJNS4_10UnderscoreES12_S12_EEEEENS4_23SM90_TMA_LOAD_MULTICASTENS4_14ComposedLayoutINS4_7SwizzleILi1ELi4ELi3EEENS4_18smem_ptr_flag_bitsILi8EEENSX_INS5_IJNSA_ILi8EEESH_EEENS5_IJSH_SB_EEEEEEEvNS4_8identityENS4_13SM90_TMA_LOADES1F_vS1G_EENS_8epilogue10collective18CollectiveEpilogueINS1J_23Sm100TmaWarpSpecializedILi4ELi2ELi32ELb0ELb0EEEJSI_NS5_IJNSX_ISF_SB_EES1O_EEESJ_SK_SJ_SK_NS1J_6fusion15FusionCallbacksIS1N_NS1Q_17LinearCombinationISJ_fSJ_fLNS_15FloatRoundStyleE2EEESI_S1P_JEEENS4_5SM1004TMEM4LOAD26SM100_TMEM_LOAD_16dp32b32xES1H_NS16_INS17_ILi2ELi4ELi3EEES1A_NSX_INS5_IJS1B_SF_EEENS5_IJSF_SB_EEEEEEENS4_39AutoVectorizingCopyWithAssumedAlignmentILi128EEENS4_14SM90_TMA_STOREES24_S26_S26_EEEvvEEEEvNT_6ParamsE:
[----:B------:R-:W1:Y:S01]  /*0000*/  LDC R1, c[0x0][0x37c] ;  /* 0x0000df00ff017b82 */ /* 0x000e620000000800 */
[----:B------:R-:W2:Y:S01]  /*0010*/  S2R R95, SR_TID.X ;  /* 0x00000000005f7919 */ /* 0x000ea20000002100 */
[----:B------:R-:W3:Y:S01]  /*0020*/  LDCU.64 UR8, c[0x0][0x890] ;  /* 0x00011200ff0877ac */ /* 0x000ee20008000a00 */
[----:B------:R-:W-:Y:S02]  /*0030*/  PRMT R85, RZ, 0x7610, R85 ;  /* 0x00007610ff557816 */ /* 0x000fe40000000055 */
[----:B------:R-:W-:Y:S01]  /*0040*/  ELECT P3, URZ, PT ;  /* 0x0000000000ff782f */ /* 0x000fe20003860000 */
[----:B---3--:R-:W-:-:S04]  /*0050*/  UISETP.NE.U32.AND UP0, UPT, UR8, URZ, UPT ;  /* 0x000000ff0800728c */ /* 0x008fc8000bf05070 */
[----:B------:R-:W-:Y:S01]  /*0060*/  UISETP.NE.AND.EX UP0, UPT, UR9, URZ, UPT, UP0 ;  /* 0x000000ff0900728c */ /* 0x000fe2000bf05300 */
[----:B--2---:R-:W-:-:S05]  /*0070*/  SHF.R.U32.HI R86, RZ, 0x5, R95 ;  /* 0x00000005ff567819 */ /* 0x004fca000001165f */
[----:B------:R-:W2:Y:S02]  /*0080*/  SHFL.IDX PT, R0, R86, RZ, 0x1f ;  /* 0x00001fff56007589 */ /* 0x000ea400000e0000 */
[----:B--2---:R-:W-:Y:S01]  /*0090*/  R2UR UR17, R0 ;  /* 0x00000000001172ca */ /* 0x004fe200000e0000 */
[----:B-1----:R-:W-:-:S14]  /*00a0*/  BRA.U UP0, `(.L_x_0) ;  /* 0x0000000100307547 */ /* 0x002fdc000b800000 */
[----:B------:R-:W1:Y:S02]  /*00b0*/  LDCU.64 UR4, c[0x0][0x888] ;  /* 0x00011100ff0477ac */ /* 0x000e640008000a00 */
[----:B-1----:R-:W-:-:S04]  /*00c0*/  UISETP.NE.U32.AND UP0, UPT, UR4, URZ, UPT ;  /* 0x000000ff0400728c */ /* 0x002fc8000bf05070 */
[----:B------:R-:W-:-:S09]  /*00d0*/  UISETP.NE.AND.EX UP0, UPT, UR5, URZ, UPT, UP0 ;  /* 0x000000ff0500728c */ /* 0x000fd2000bf05300 */
[----:B------:R-:W-:Y:S05]  /*00e0*/  BRA.U !UP0, `(.L_x_1) ;  /* 0x0000000108147547 */ /* 0x000fea000b800000 */
[----:B------:R-:W1:Y:S01]  /*00f0*/  LDC.64 R2, c[0x0][0x888] ;  /* 0x00022200ff027b82 */ /* 0x000e620000000a00 */
[----:B------:R-:W1:Y:S02]  /*0100*/  LDCU.64 UR4, c[0x0][0x358] ;  /* 0x00006b00ff0477ac */ /* 0x000e640008000a00 */
[----:B-1----:R1:W5:Y:S01]  /*0110*/  LDG.E R41, desc[UR4][R2.64] ;  /* 0x0000000402297981 */ /* 0x002362000c1e1900 */
[----:B------:R-:W-:Y:S01]  /*0120*/  HFMA2 R85, -RZ, RZ, 0, 5.9604644775390625e-08 ;  /* 0x00000001ff557431 */ /* 0x000fe200000001ff */
[----:B------:R-:W-:Y:S05]  /*0130*/  BRA `(.L_x_0) ;  /* 0x00000000000c7947 */ /* 0x000fea0003800000 */
.L_x_1:
[----:B------:R-:W1:Y:S01]  /*0140*/  LDCU UR4, c[0x0][0x880] ;  /* 0x00011000ff0477ac */ /* 0x000e620008000800 */
[----:B------:R-:W-:Y:S01]  /*0150*/  HFMA2 R85, -RZ, RZ, 0, 5.9604644775390625e-08 ;  /* 0x00000001ff557431 */ /* 0x000fe200000001ff */
[----:B-1----:R-:W-:-:S07]  /*0160*/  MOV R41, UR4 ;  /* 0x0000000400297c02 */ /* 0x002fce0008000f00 */
.L_x_0:
[----:B------:R-:W2:Y:S02]  /*0170*/  LDCU.64 UR4, c[0x0][0x8b0] ;  /* 0x00011600ff0477ac */ /* 0x000ea40008000a00 */
[----:B--2---:R-:W-:-:S04]  /*0180*/  UISETP.NE.U32.AND UP0, UPT, UR4, URZ, UPT ;  /* 0x000000ff0400728c */ /* 0x004fc8000bf05070 */
[----:B------:R-:W-:-:S09]  /*0190*/  UISETP.NE.AND.EX UP0, UPT, UR5, URZ, UPT, UP0 ;  /* 0x000000ff0500728c */ /* 0x000fd2000bf05300 */
[----:B------:R-:W-:Y:S05]  /*01a0*/  BRA.U UP0, `(.L_x_2) ;  /* 0x0000000100287547 */ /* 0x000fea000b800000 */
[----:B------:R-:W2:Y:S02]  /*01b0*/  LDCU.64 UR4, c[0x0][0x8a8] ;  /* 0x00011500ff0477ac */ /* 0x000ea40008000a00 */
[----:B--2---:R-:W-:-:S04]  /*01c0*/  UISETP.NE.U32.AND UP0, UPT, UR4, URZ, UPT ;  /* 0x000000ff0400728c */ /* 0x004fc8000bf05070 */
[----:B------:R-:W-:-:S09]  /*01d0*/  UISETP.NE.AND.EX UP0, UPT, UR5, URZ, UPT, UP0 ;  /* 0x000000ff0500728c */ /* 0x000fd2000bf05300 */
[----:B------:R-:W-:Y:S05]  /*01e0*/  BRA.U !UP0, `(.L_x_3) ;  /* 0x0000000108107547 */ /* 0x000fea000b800000 */
[----:B------:R-:W2:Y:S01]  /*01f0*/  LDC.64 R38, c[0x0][0x8a8] ;  /* 0x00022a00ff267b82 */ /* 0x000ea20000000a00 */
[----:B------:R-:W2:Y:S02]  /*0200*/  LDCU.64 UR4, c[0x0][0x358] ;  /* 0x00006b00ff0477ac */ /* 0x000ea40008000a00 */
[----:B--2---:R2:W5:Y:S01]  /*0210*/  LDG.E R38, desc[UR4][R38.64] ;  /* 0x0000000426267981 */ /* 0x004562000c1e1900 */
[----:B------:R-:W-:Y:S05]  /*0220*/  BRA `(.L_x_2) ;  /* 0x0000000000087947 */ /* 0x000fea0003800000 */
.L_x_3:
[----:B------:R-:W2:Y:S02]  /*0230*/  LDCU UR4, c[0x0][0x8a0] ;  /* 0x00011400ff0477ac */ /* 0x000ea40008000800 */
[----:B--2---:R-:W-:Y:S02]  /*0240*/  MOV R38, UR4 ;  /* 0x0000000400267c02 */ /* 0x004fe40008000f00 */
.L_x_2:
[----:B------:R-:W-:Y:S01]  /*0250*/  IMAD.U32 R0, RZ, RZ, UR17 ;  /* 0x00000011ff007e24 */ /* 0x000fe2000f8e00ff */
[----:B------:R-:W-:Y:S04]  /*0260*/  BSSY.RECONVERGENT B0, `(.L_x_4) ;  /* 0x000000c000007945 */ /* 0x000fe80003800200 */
[C---:B------:R-:W-:Y:S02]  /*0270*/  ISETP.NE.OR P1, PT, R0.reuse, 0x1, !P3 ;  /* 0x000000010000780c */ /* 0x040fe40005f25670 */
[----:B------:R-:W-:-:S11]  /*0280*/  ISETP.NE.OR P0, PT, R0, 0x3, !P3 ;  /* 0x000000030000780c */ /* 0x000fd60005f05670 */
[----:B------:R-:W-:Y:S05]  /*0290*/  @P1 BRA `(.L_x_5) ;  /* 0x0000000000201947 */ /* 0x000fea0003800000 */
[----:B------:R-:W3:Y:S02]  /*02a0*/  LDCU.64 UR4, c[0x0][0x348] ;  /* 0x00006900ff0477ac */ /* 0x000ee40008000a00 */
[----:B---3--:R-:W-:Y:S02]  /*02b0*/  UIADD3 UR6, UP1, UPT, UR4, 0x80, URZ ;  /* 0x0000008004067890 */ /* 0x008fe4000ff3e0ff */
[----:B------:R-:W-:Y:S02]  /*02c0*/  UIADD3 UR4, UP0, UPT, UR4, 0x180, URZ ;  /* 0x0000018004047890 */ /* 0x000fe4000ff1e0ff */
[----:B------:R-:W-:Y:S02]  /*02d0*/  UIADD3.X UR7, UPT, UPT, URZ, UR5, URZ, UP1, !UPT ;  /* 0x00000005ff077290 */ /* 0x000fe40008ffe4ff */
[----:B------:R-:W-:-:S07]  /*02e0*/  UIADD3.X UR5, UPT, UPT, URZ, UR5, URZ, UP0, !UPT ;  /* 0x00000005ff057290 */ /* 0x000fce00087fe4ff */
[----:B------:R3:W-:Y:S02]  /*02f0*/  UTMACCTL.PF [UR6] ;  /* 0x00000000060079b9 */ /* 0x0007e40008040000 */
[----:B------:R3:W-:Y:S02]  /*0300*/  UTMACCTL.PF [UR4] ;  /* 0x00000000040079b9 */ /* 0x0007e40008040000 */
[----:B---3--:R-:W-:Y:S01]  /*0310*/  NOP ;  /* 0x0000000000007918 */ /* 0x008fe20000000000 */
.L_x_5:
[----:B------:R-:W-:Y:S05]  /*0320*/  BSYNC.RECONVERGENT B0 ;  /* 0x0000000000007941 */ /* 0x000fea0003800200 */
.L_x_4:
[----:B------:R-:W-:Y:S04]  /*0330*/  BSSY.RECONVERGENT B0, `(.L_x_6) ;  /* 0x000000a000007945 */ /* 0x000fe80003800200 */
        /* <DEDUP_REMOVED lines=9> */
.L_x_7:
[----:B------:R-:W-:Y:S05]  /*03d0*/  BSYNC.RECONVERGENT B0 ;  /* 0x0000000000007941 */ /* 0x000fea0003800200 */
.L_x_6:
[----:B------:R-:W3:Y:S01]  /*03e0*/  LDCU.64 UR4, c[0x0][0x888] ;  /* 0x00011100ff0477ac */ /* 0x000ee20008000a00 */
[----:B------:R-:W-:Y:S02]  /*03f0*/  UISETP.EQ.U32.AND UP1, UPT, UR8, URZ, UPT ;  /* 0x000000ff0800728c */ /* 0x000fe4000bf22070 */
[----:B------:R-:W-:Y:S02]  /*0400*/  UPLOP3.LUT UP3, UPT, UPT, UPT, UPT, 0x80, 0x8 ;  /* 0x000000000008789c */ /* 0x000fe40003f6f070 */
[----:B---3--:R-:W-:-:S04]  /*0410*/  UISETP.NE.U32.AND UP0, UPT, UR4, URZ, UPT ;  /* 0x000000ff0400728c */ /* 0x008fc8000bf05070 */
[----:B------:R-:W-:-:S04]  /*0420*/  UISETP.NE.AND.EX UP0, UPT, UR5, URZ, UPT, UP0 ;  /* 0x000000ff0500728c */ /* 0x000fc8000bf05300 */
[----:B------:R-:W-:-:S04]  /*0430*/  UISETP.EQ.OR.EX UP2, UPT, UR9, URZ, !UP0, UP1 ;  /* 0x000000ff0900728c */ /* 0x000fc8000c742710 */
[----:B------:R-:W-:-:S06]  /*0440*/  UP2UR UR4, UPR, URZ, 0x4 ;  /* 0x00000004ff047883 */ /* 0x000fcc0008000000 */
[----:B------:R-:W-:Y:S01]  /*0450*/  MOV R88, UR4 ;  /* 0x0000000400587c02 */ /* 0x000fe20008000f00 */
[----:B------:R-:W-:Y:S06]  /*0460*/  BRA.U !UP2, `(.L_x_8) ;  /* 0x000000010a207547 */ /* 0x000fec000b800000 */
[----:B------:R-:W-:Y:S01]  /*0470*/  UISETP.NE.U32.AND UP1, UPT, UR8, URZ, UPT ;  /* 0x000000ff0800728c */ /* 0x000fe2000bf25070 */
[----:B-----5:R-:W-:Y:S01]  /*0480*/  FSETP.NEU.AND P0, PT, R41, RZ, PT ;  /* 0x000000ff2900720b */ /* 0x020fe20003f0d000 */
[----:B------:R-:W-:Y:S02]  /*0490*/  USEL UR4, URZ, 0xffffffff, UP0 ;  /* 0xffffffffff047887 */ /* 0x000fe40008000000 */
[----:B------:R-:W-:-:S10]  /*04a0*/  UISETP.NE.AND.EX UP1, UPT, UR9, URZ, UPT, UP1 ;  /* 0x000000ff0900728c */ /* 0x000fd4000bf25310 */
[----:B------:R-:W-:Y:S01]  /*04b0*/  VOTEU.ANY UP0, P0 ;  /* 0x0000000000ff7886 */ /* 0x000fe20000000100 */
[----:B------:R-:W-:-:S04]  /*04c0*/  @!UP1 USEL UR4, URZ, 0xffffffff, UP0 ;  /* 0xffffffffff049887 */ /* 0x000fc80008000000 */
[----:B------:R-:W-:-:S04]  /*04d0*/  ULOP3.LUT UR4, UR4, 0x1, URZ, 0xc0, !UPT ;  /* 0x0000000104047892 */ /* 0x000fc8000f8ec0ff */
[----:B------:R-:W-:-:S11]  /*04e0*/  UISETP.NE.U32.AND UP3, UPT, UR4, 0x1, UPT ;  /* 0x000000010400788c */ /* 0x000fd6000bf65070 */
.L_x_8:
[----:B-1----:R-:W1:Y:S01]  /*04f0*/  SHFL.IDX PT, R2, R86, RZ, 0x1f ;  /* 0x00001fff56027589 */ /* 0x002e6200000e0000 */
[----:B------:R-:W-:-:S04]  /*0500*/  UISETP.NE.AND UP0, UPT, UR17, 0x2, UPT ;  /* 0x000000021100788c */ /* 0x000fc8000bf05270 */
[----:B------:R-:W-:Y:S01]  /*0510*/  USEL UR48, URZ, 0x1, UP0 ;  /* 0x00000001ff307887 */ /* 0x000fe20008000000 */
[----:B-1----:R-:W-:-:S13]  /*0520*/  ISETP.NE.AND P0, PT, R2, RZ, PT ;  /* 0x000000ff0200720c */ /* 0x002fda0003f05270 */
[----:B------:R-:W-:Y:S05]  /*0530*/  @P0 BRA `(.L_x_9) ;  /* 0x0000000000600947 */ /* 0x000fea0003800000 */
[----:B------:R-:W1:Y:S01]  /*0540*/  S2UR UR4, SR_CgaCtaId ;  /* 0x00000000000479c3 */ /* 0x000e620000008800 */
[----:B------:R-:W-:Y:S01]  /*0550*/  UMOV UR5, 0x400 ;  /* 0x0000040000057882 */ /* 0x000fe20000000000 */
[----:B------:R-:W-:Y:S01]  /*0560*/  UMOV UR8, 0x1 ;  /* 0x0000000100087882 */ /* 0x000fe20000000000 */
[----:B------:R-:W-:Y:S01]  /*0570*/  UMOV UR6, 0x2 ;  /* 0x0000000200067882 */ /* 0x000fe20000000000 */
[----:B------:R-:W-:-:S04]  /*0580*/  UIADD3 UR8, UPT, UPT, -UR8, 0x100000, URZ ;  /* 0x0010000008087890 */ /* 0x000fc8000fffe1ff */
[----:B------:R-:W-:Y:S02]  /*0590*/  USHF.L.U32 UR9, UR8, 0xb, URZ ;  /* 0x0000000b08097899 */ /* 0x000fe400080006ff */
[----:B------:R-:W-:Y:S02]  /*05a0*/  USHF.L.U32 UR8, UR8, 0x1, URZ ;  /* 0x0000000108087899 */ /* 0x000fe400080006ff */
[----:B------:R-:W-:-:S04]  /*05b0*/  UIADD3 UR6, UPT, UPT, -UR6, 0x100000, URZ ;  /* 0x0010000006067890 */ /* 0x000fc8000fffe1ff */
[----:B------:R-:W-:Y:S02]  /*05c0*/  USHF.L.U32 UR7, UR6, 0xb, URZ ;  /* 0x0000000b06077899 */ /* 0x000fe400080006ff */
[----:B------:R-:W-:Y:S01]  /*05d0*/  USHF.L.U32 UR6, UR6, 0x1, URZ ;  /* 0x0000000106067899 */ /* 0x000fe200080006ff */
[----:B------:R-:W-:Y:S01]  /*05e0*/  ELECT P0, URZ, PT ;  /* 0x0000000000ff782f */ /* 0x000fe20003800000 */
[----:B-1----:R-:W-:Y:S01]  /*05f0*/  ULEA UR4, UR4, UR5, 0x18 ;  /* 0x0000000504047291 */ /* 0x002fe2000f8ec0ff */
[----:B------:R-:W1:Y:S11]  /*0600*/  FENCE.VIEW.ASYNC.S ;  /* 0x00000000000073c6 */ /* 0x000e760000000000 */
[----:B-1----:R1:W3:Y:S01]  /*0610*/  SYNCS.EXCH.64 URZ, [UR4], UR8 ;  /* 0x0000000804ff75b2 */ /* 0x0022e20008000100 */
[----:B------:R1:W4:Y:S01]  /*0620*/  SYNCS.EXCH.64 URZ, [UR4+0x28], UR6 ;  /* 0x0000280604ff75b2 */ /* 0x0003220008000100 */
[----:B------:R1:W1:Y:S01]  /*0630*/  SYNCS.EXCH.64 URZ, [UR4+0x8], UR8 ;  /* 0x0000080804ff75b2 */ /* 0x0002620008000100 */
[----:B------:R1:W1:Y:S01]  /*0640*/  SYNCS.EXCH.64 URZ, [UR4+0x30], UR6 ;  /* 0x0000300604ff75b2 */ /* 0x0002620008000100 */
[----:B------:R1:W1:Y:S01]  /*0650*/  SYNCS.EXCH.64 URZ, [UR4+0x10], UR8 ;  /* 0x0000100804ff75b2 */ /* 0x0002620008000100 */
[----:B------:R1:W1:Y:S01]  /*0660*/  SYNCS.EXCH.64 URZ, [UR4+0x38], UR6 ;  /* 0x0000380604ff75b2 */ /* 0x0002620008000100 */
[----:B------:R1:W1:Y:S01]  /*0670*/  SYNCS.EXCH.64 URZ, [UR4+0x18], UR8 ;  /* 0x0000180804ff75b2 */ /* 0x0002620008000100 */
[----:B------:R1:W1:Y:S01]  /*0680*/  SYNCS.EXCH.64 URZ, [UR4+0x40], UR6 ;  /* 0x0000400604ff75b2 */ /* 0x0002620008000100 */
[----:B------:R1:W1:Y:S01]  /*0690*/  SYNCS.EXCH.64 URZ, [UR4+0x20], UR8 ;  /* 0x0000200804ff75b2 */ /* 0x0002620008000100 */
[----:B------:R1:W1:Y:S01]  /*06a0*/  SYNCS.EXCH.64 URZ, [UR4+0x48], UR6 ;  /* 0x0000480604ff75b2 */ /* 0x0002620008000100 */
[----:B------:R-:W-:Y:S01]  /*06b0*/  NOP ;  /* 0x0000000000007918 */ /* 0x000fe20000000000 */
.L_x_9:
[----:B------:R-:W2:Y:S01]  /*06c0*/  SHFL.IDX PT, R2, R86, RZ, 0x1f ;  /* 0x00001fff56027589 */ /* 0x000ea200000e0000 */
[----:B------:R-:W-:Y:S01]  /*06d0*/  NOP ;  /* 0x0000000000007918 */ /* 0x000fe20000000000 */
[----:B--2---:R-:W-:-:S13]  /*06e0*/  ISETP.NE.AND P0, PT, R2, 0x1, PT ;  /* 0x000000010200780c */ /* 0x004fda0003f05270 */
[----:B------:R-:W-:Y:S05]  /*06f0*/  @P0 BRA `(.L_x_10) ;  /* 0x0000000000580947 */ /* 0x000fea0003800000 */
[----:B-1----:R-:W1:Y:S01]  /*0700*/  S2UR UR4, SR_CgaCtaId ;  /* 0x00000000000479c3 */ /* 0x002e620000008800 */
        /* <DEDUP_REMOVED lines=12> */
[----:B-1----:R2:W1:Y:S01]  /*07d0*/  SYNCS.EXCH.64 URZ, [UR4+0x50], UR8 ;  /* 0x0000500804ff75b2 */ /* 0x0024620008000100 */
[----:B------:R2:W1:Y:S01]  /*07e0*/  SYNCS.EXCH.64 URZ, [UR4+0x70], UR6 ;  /* 0x0000700604ff75b2 */ /* 0x0004620008000100 */
[----:B------:R2:W1:Y:S01]  /*07f0*/  SYNCS.EXCH.64 URZ, [UR4+0x58], UR8 ;  /* 0x0000580804ff75b2 */ /* 0x0004620008000100 */
[----:B------:R2:W1:Y:S01]  /*0800*/  SYNCS.EXCH.64 URZ, [UR4+0x78], UR6 ;  /* 0x0000780604ff75b2 */ /* 0x0004620008000100 */
[----:B------:R2:W1:Y:S01]  /*0810*/  SYNCS.EXCH.64 URZ, [UR4+0x60], UR8 ;  /* 0x0000600804ff75b2 */ /* 0x0004620008000100 */
[----:B------:R2:W1:Y:S01]  /*0820*/  SYNCS.EXCH.64 URZ, [UR4+0x80], UR6 ;  /* 0x0000800604ff75b2 */ /* 0x0004620008000100 */
[----:B------:R2:W1:Y:S01]  /*0830*/  SYNCS.EXCH.64 URZ, [UR4+0x68], UR8 ;  /* 0x0000680804ff75b2 */ /* 0x0004620008000100 */
[----:B------:R2:W1:Y:S02]  /*0840*/  SYNCS.EXCH.64 URZ, [UR4+0x88], UR6 ;  /* 0x0000880604ff75b2 */ /* 0x0004640008000100 */
[----:B--2---:R-:W-:Y:S01]  /*0850*/  NOP ;  /* 0x0000000000007918 */ /* 0x004fe20000000000 */
.L_x_10:
[----:B------:R-:W2:Y:S01]  /*0860*/  SHFL.IDX PT, R2, R86, RZ, 0x1f ;  /* 0x00001fff56027589 */ /* 0x000ea200000e0000 */
[----:B------:R-:W-:Y:S01]  /*0870*/  NOP ;  /* 0x0000000000007918 */ /* 0x000fe20000000000 */
[----:B--2---:R-:W-:-:S13]  /*0880*/  ISETP.NE.AND P0, PT, R2, 0x3, PT ;  /* 0x000000030200780c */ /* 0x004fda0003f05270 */
[----:B------:R-:W-:Y:S05]  /*0890*/  @P0 BRA `(.L_x_11) ;  /* 0x0000000000300947 */ /* 0x000fea0003800000 */
[----:B-1----:R-:W1:Y:S01]  /*08a0*/  S2UR UR6, SR_CgaCtaId ;  /* 0x00000000000679c3 */ /* 0x002e620000008800 */
[----:B------:R-:W-:Y:S01]  /*08b0*/  UMOV UR4, 0x400 ;  /* 0x0000040000047882 */ /* 0x000fe20000000000 */
[----:B------:R-:W-:Y:S01]  /*08c0*/  UMOV UR5, 0x20 ;  /* 0x0000002000057882 */ /* 0x000fe20000000000 */
[----:B------:R-:W-:Y:S01]  /*08d0*/  ELECT P0, URZ, PT ;  /* 0x0000000000ff782f */ /* 0x000fe20003800000 */
[----:B-1----:R-:W-:Y:S02]  /*08e0*/  ULEA UR6, UR6, UR4, 0x18 ;  /* 0x0000000406067291 */ /* 0x002fe4000f8ec0ff */
[----:B------:R-:W-:-:S04]  /*08f0*/  UIADD3 UR4, UPT, UPT, -UR5, 0x100000, URZ ;  /* 0x0010000005047890 */ /* 0x000fc8000fffe1ff */
[----:B------:R-:W-:Y:S02]  /*0900*/  USHF.L.U32 UR5, UR4, 0xb, URZ ;  /* 0x0000000b04057899 */ /* 0x000fe400080006ff */
[----:B------:R-:W-:Y:S01]  /*0910*/  USHF.L.U32 UR4, UR4, 0x1, URZ ;  /* 0x0000000104047899 */ /* 0x000fe200080006ff */
[----:B------:R-:W1:Y:S11]  /*0920*/  FENCE.VIEW.ASYNC.S ;  /* 0x00000000000073c6 */ /* 0x000e760000000000 */
[----:B-1----:R2:W1:Y:S01]  /*0930*/  SYNCS.EXCH.64 URZ, [UR6+0x90], UR4 ;  /* 0x0000900406ff75b2 */ /* 0x0024620008000100 */
[----:B------:R2:W1:Y:S02]  /*0940*/  SYNCS.EXCH.64 URZ, [UR6+0x98], UR4 ;  /* 0x0000980406ff75b2 */ /* 0x0004640008000100 */
[----:B--2---:R-:W-:Y:S01]  /*0950*/  NOP ;  /* 0x0000000000007918 */ /* 0x004fe20000000000 */
.L_x_11:
[----:B------:R-:W2:Y:S01]  /*0960*/  SHFL.IDX PT, R2, R86, RZ, 0x1f ;  /* 0x00001fff56027589 */ /* 0x000ea200000e0000 */
[----:B------:R-:W-:Y:S01]  /*0970*/  NOP ;  /* 0x0000000000007918 */ /* 0x000fe20000000000 */
[----:B--2---:R-:W-:-:S13]  /*0980*/  ISETP.NE.AND P0, PT, R2, 0x4, PT ;  /* 0x000000040200780c */ /* 0x004fda0003f05270 */
[----:B------:R-:W-:Y:S05]  /*0990*/  @P0 BRA `(.L_x_12) ;  /* 0x00000000004c0947 */ /* 0x000fea0003800000 */
[----:B-1----:R-:W1:Y:S01]  /*09a0*/  S2UR UR6, SR_CgaCtaId ;  /* 0x00000000000679c3 */ /* 0x002e620000008800 */
[----:B------:R-:W-:Y:S01]  /*09b0*/  UMOV UR4, 0x1e0 ;  /* 0x000001e000047882 */ /* 0x000fe20000000000 */
[----:B------:R-:W-:Y:S01]  /*09c0*/  UMOV UR5, 0x400 ;  /* 0x0000040000057882 */ /* 0x000fe20000000000 */
[----:B------:R-:W-:Y:S01]  /*09d0*/  USEL UR4, UR4, 0x1a0, UP3 ;  /* 0x000001a004047887 */ /* 0x000fe20009800000 */
[----:B------:R-:W-:Y:S01]  /*09e0*/  UMOV UR8, 0x1 ;  /* 0x0000000100087882 */ /* 0x000fe20000000000 */
[----:B------:R-:W-:Y:S01]  /*09f0*/  ELECT P0, URZ, PT ;  /* 0x0000000000ff782f */ /* 0x000fe20003800000 */
[----:B------:R-:W-:-:S04]  /*0a00*/  UIADD3 UR8, UPT, UPT, -UR8, 0x100000, URZ ;  /* 0x0010000008087890 */ /* 0x000fc8000fffe1ff */
[----:B------:R-:W-:Y:S02]  /*0a10*/  USHF.L.U32 UR9, UR8, 0xb, URZ ;  /* 0x0000000b08097899 */ /* 0x000fe400080006ff */
[----:B------:R-:W-:Y:S02]  /*0a20*/  USHF.L.U32 UR8, UR8, 0x1, URZ ;  /* 0x0000000108087899 */ /* 0x000fe400080006ff */
[----:B-1----:R-:W-:Y:S02]  /*0a30*/  ULEA UR6, UR6, UR5, 0x18 ;  /* 0x0000000506067291 */ /* 0x002fe4000f8ec0ff */
[----:B------:R-:W-:-:S04]  /*0a40*/  UIADD3 UR4, UPT, UPT, -UR4, 0x100000, URZ ;  /* 0x0010000004047890 */ /* 0x000fc8000fffe1ff */
[----:B------:R-:W-:Y:S02]  /*0a50*/  USHF.L.U32 UR5, UR4, 0xb, URZ ;  /* 0x0000000b04057899 */ /* 0x000fe400080006ff */
[----:B------:R-:W-:Y:S01]  /*0a60*/  USHF.L.U32 UR4, UR4, 0x1, URZ ;  /* 0x0000000104047899 */ /* 0x000fe200080006ff */
[----:B------:R-:W1:Y:S03]  /*0a70*/  FENCE.VIEW.ASYNC.S ;  /* 0x00000000000073c6 */ /* 0x000e660000000000 */
[----:B-1----:R2:W1:Y:S08]  /*0a80*/  SYNCS.EXCH.64 URZ, [UR6+0xa0], UR8 ;  /* 0x0000a00806ff75b2 */ /* 0x0024700008000100 */
[----:B------:R2:W1:Y:S01]  /*0a90*/  SYNCS.EXCH.64 URZ, [UR6+0xb0], UR4 ;  /* 0x0000b00406ff75b2 */ /* 0x0004620008000100 */
[----:B------:R2:W1:Y:S01]  /*0aa0*/  SYNCS.EXCH.64 URZ, [UR6+0xa8], UR8 ;  /* 0x0000a80806ff75b2 */ /* 0x0004620008000100 */
[----:B------:R2:W1:Y:S02]  /*0ab0*/  SYNCS.EXCH.64 URZ, [UR6+0xb8], UR4 ;  /* 0x0000b80406ff75b2 */ /* 0x0004640008000100 */
[----:B--2---:R-:W-:Y:S01]  /*0ac0*/  NOP ;  /* 0x0000000000007918 */ /* 0x004fe20000000000 */
.L_x_12:
        /* <DEDUP_REMOVED lines=26> */
.L_x_13:
[----:B------:R-:W2:Y:S01]  /*0c70*/  SHFL.IDX PT, R2, R86, RZ, 0x1f ;  /* 0x00001fff56027589 */ /* 0x000ea200000e0000 */
[----:B------:R-:W-:Y:S01]  /*0c80*/  NOP ;  /* 0x0000000000007918 */ /* 0x000fe20000000000 */
[----:B--2---:R-:W-:-:S13]  /*0c90*/  ISETP.NE.AND P0, PT, R2, 0x3, PT ;  /* 0x000000030200780c */ /* 0x004fda0003f05270 */
[----:B------:R-:W-:Y:S05]  /*0ca0*/  @P0 BRA `(.L_x_14) ;  /* 0x0000000000380947 */ /* 0x000fea0003800000 */
[----:B------:R-:W2:Y:S01]  /*0cb0*/  S2UR UR5, SR_CgaCtaId ;  /* 0x00000000000579c3 */ /* 0x000ea20000008800 */
[----:B-1----:R-:W-:Y:S01]  /*0cc0*/  UMOV UR4, 0x400 ;  /* 0x0000040000047882 */ /* 0x002fe20000000000 */
[----:B------:R-:W-:Y:S01]  /*0cd0*/  UMOV UR6, 0x20 ;  /* 0x0000002000067882 */ /* 0x000fe20000000000 */
[----:B------:R-:W-:Y:S01]  /*0ce0*/  ELECT P0, URZ, PT ;  /* 0x0000000000ff782f */ /* 0x000fe20003800000 */
[----:B------:R-:W-:-:S04]  /*0cf0*/  UIADD3 UR6, UPT, UPT, -UR6, 0x100000, URZ ;  /* 0x0010000006067890 */ /* 0x000fc8000fffe1ff */
[----:B------:R-:W-:Y:S02]  /*0d00*/  USHF.L.U32 UR7, UR6, 0xb, URZ ;  /* 0x0000000b06077899 */ /* 0x000fe400080006ff */
[----:B------:R-:W-:Y:S02]  /*0d10*/  USHF.L.U32 UR6, UR6, 0x1, URZ ;  /* 0x0000000106067899 */ /* 0x000fe400080006ff */
[----:B--2---:R-:W-:Y:S01]  /*0d20*/  ULEA UR4, UR5, UR4, 0x18 ;  /* 0x0000000405047291 */ /* 0x004fe2000f8ec0ff */
[----:B------:R-:W1:Y:S11]  /*0d30*/  FENCE.VIEW.ASYNC.S ;  /* 0x00000000000073c6 */ /* 0x000e760000000000 */
[----:B-1----:R2:W1:Y:S01]  /*0d40*/  SYNCS.EXCH.64 URZ, [UR4+0x100], UR6 ;  /* 0x0001000604ff75b2 */ /* 0x0024620008000100 */
[----:B------:R2:W1:Y:S01]  /*0d50*/  SYNCS.EXCH.64 URZ, [UR4+0x110], UR6 ;  /* 0x0001100604ff75b2 */ /* 0x0004620008000100 */
[----:B------:R2:W1:Y:S01]  /*0d60*/  SYNCS.EXCH.64 URZ, [UR4+0x108], UR6 ;  /* 0x0001080604ff75b2 */ /* 0x0004620008000100 */
[----:B------:R2:W1:Y:S02]  /*0d70*/  SYNCS.EXCH.64 URZ, [UR4+0x118], UR6 ;  /* 0x0001180604ff75b2 */ /* 0x0004640008000100 */
[----:B--2---:R-:W-:Y:S01]  /*0d80*/  NOP ;  /* 0x0000000000007918 */ /* 0x004fe20000000000 */
.L_x_14:
[----:B-1----:R-:W1:Y:S01]  /*0d90*/  LDCU UR4, c[0x0][0x36c] ;  /* 0x00006d80ff0477ac */ /* 0x002e620008000800 */
[----:B------:R-:W-:Y:S01]  /*0da0*/  ISETP.NE.OR P3, PT, R0, 0x2, !P3 ;  /* 0x000000020000780c */ /* 0x000fe20005f65670 */
[----:B------:R-:W-:Y:S01]  /*0db0*/  NOP ;  /* 0x0000000000007918 */ /* 0x000fe20000000000 */
[----:B------:R-:W-:Y:S01]  /*0dc0*/  LOP3.LUT R0, R95, 0x1f, RZ, 0xc0, !PT ;  /* 0x0000001f5f007812 */ /* 0x000fe200078ec0ff */
[----:B------:R-:W-:Y:S02]  /*0dd0*/  UISETP.NE.AND UP4, UPT, UR17, URZ, UPT ;  /* 0x000000ff1100728c */ /* 0x000fe4000bf85270 */
[----:B-1----:R-:W-:-:S09]  /*0de0*/  UISETP.EQ.U32.AND UP5, UPT, UR4, 0x1, UPT ;  /* 0x000000010400788c */ /* 0x002fd2000bfa2070 */
[----:B------:R-:W-:Y:S05]  /*0df0*/  BRA.U !UP5, `(.L_x_15) ;  /* 0x000000010d087547 */ /* 0x000fea000b800000 */
[----:B---34-:R-:W-:Y:S01]  /*0e00*/  UCGABAR_ARV ;  /* 0x00000000000079c7 */ /* 0x018fe20008000000 */
[----:B------:R-:W-:Y:S05]  /*0e10*/  BRA `(.L_x_16) ;  /* 0x0000000000047947 */ /* 0x000fea0003800000 */
.L_x_15:
[----:B---34-:R-:W-:Y:S01]  /*0e20*/  NOP ;  /* 0x0000000000007918 */ /* 0x018fe20000000000 */
.L_x_16:
[----:B------:R-:W1:Y:S01]  /*0e30*/  S2UR UR7, SR_CTAID.X ;  /* 0x00000000000779c3 */ /* 0x000e620000002500 */
[----:B------:R-:W-:-:S05]  /*0e40*/  CS2R.32 R87, SR_CgaSize ;  /* 0x0000000000577805 */ /* 0x000fca0000008a00 */
[----:B------:R-:W-:-:S05]  /*0e50*/  IMAD R87, R87, -0xa0, RZ ;  /* 0xffffff6057577824 */ /* 0x000fca00078e02ff */
[----:B------:R-:W-:-:S14]  /*0e60*/  R2UR UR5, R87 ;  /* 0x00000000570572ca */ /* 0x000fdc00000e0000 */
[----:B------:R-:W2:Y:S01]  /*0e70*/  LDCU UR5, c[0x0][UR5+0x2b0] ;  /* 0x00005600050577ac */ /* 0x000ea20008000800 */
[----:B------:R-:W-:-:S05]  /*0e80*/  CS2R.32 R87, SR_CgaSize ;  /* 0x0000000000577805 */ /* 0x000fca0000008a00 */
[----:B------:R-:W-:-:S05]  /*0e90*/  IMAD R87, R87, -0xa0, RZ ;  /* 0xffffff6057577824 */ /* 0x000fca00078e02ff */
[----:B------:R-:W-:-:S14]  /*0ea0*/  R2UR UR4, R87 ;  /* 0x00000000570472ca */ /* 0x000fdc00000e0000 */
[----:B------:R-:W3:Y:S01]  /*0eb0*/  LDCU UR4, c[0x0][UR4+0x2b4] ;  /* 0x00005680040477ac */ /* 0x000ee20008000800 */
[----:B------:R-:W4:Y:S01]  /*0ec0*/  S2UR UR8, SR_CTAID.Y ;  /* 0x00000000000879c3 */ /* 0x000f220000002600 */
[----:B------:R-:W-:-:S05]  /*0ed0*/  CS2R.32 R87, SR_CgaSize ;  /* 0x0000000000577805 */ /* 0x000fca0000008a00 */
[----:B------:R-:W-:-:S05]  /*0ee0*/  IMAD R87, R87, -0xa0, RZ ;  /* 0xffffff6057577824 */ /* 0x000fca00078e02ff */
[----:B------:R-:W-:-:S14]  /*0ef0*/  R2UR UR9, R87 ;  /* 0x00000000570972ca */ /* 0x000fdc00000e0000 */
[----:B------:R-:W3:Y:S01]  /*0f00*/  LDCU UR9, c[0x0][UR9+0x2a0] ;  /* 0x00005400090977ac */ /* 0x000ee20008000800 */
[----:B------:R-:W4:Y:S01]  /*0f10*/  LDCU UR21, c[0x0][0xb24] ;  /* 0x00016480ff1577ac */ /* 0x000f220008000800 */
[----:B------:R-:W3:Y:S01]  /*0f20*/  S2UR UR10, SR_CgaCtaId ;  /* 0x00000000000a79c3 */ /* 0x000ee20000008800 */
[----:B------:R-:W-:-:S05]  /*0f30*/  CS2R.32 R87, SR_CgaSize ;  /* 0x0000000000577805 */ /* 0x000fca0000008a00 */
[----:B------:R-:W-:-:S05]  /*0f40*/  IMAD R87, R87, -0xa0, RZ ;  /* 0xffffff6057577824 */ /* 0x000fca00078e02ff */
[----:B------:R-:W-:-:S14]  /*0f50*/  R2UR UR59, R87 ;  /* 0x00000000573b72ca */ /* 0x000fdc00000e0000 */
[----:B------:R-:W3:Y:S01]  /*0f60*/  LDCU UR59, c[0x0][UR59+0x2a4] ;  /* 0x000054803b3b77ac */ /* 0x000ee20008000800 */
[----:B------:R-:W3:Y:S01]  /*0f70*/  LDCU UR42, c[0x0][0xb24] ;  /* 0x00016480ff2a77ac */ /* 0x000ee20008000800 */
[----:B-1----:R-:W-:Y:S01]  /*0f80*/  I2FP.F32.U32 R3, UR7 ;  /* 0x0000000700037c45 */ /* 0x002fe20008201000 */
[----:B------:R-:W1:Y:S01]  /*0f90*/  S2UR UR36, SR_CTAID.Z ;  /* 0x00000000002479c3 */ /* 0x000e620000002700 */
[----:B------:R-:W1:Y:S03]  /*0fa0*/  LDCU UR27, c[0x0][0xb30] ;  /* 0x00016600ff1b77ac */ /* 0x000e660008000800 */
[----:B--2---:R-:W-:Y:S01]  /*0fb0*/  FMUL R3, R3, UR5 ;  /* 0x0000000503037c20 */ /* 0x004fe20008400000 */
[----:B------:R-:W-:Y:S01]  /*0fc0*/  UMOV UR16, UR7 ;  /* 0x0000000700107c82 */ /* 0x000fe20008000000 */
[----:B----4-:R-:W-:Y:S01]  /*0fd0*/  UISETP.GE.AND UP2, UPT, UR21, 0x1, UPT ;  /* 0x000000011500788c */ /* 0x010fe2000bf46270 */
[----:B------:R-:W-:Y:S01]  /*0fe0*/  I2FP.F32.U32 R2, UR8 ;  /* 0x0000000800027c45 */ /* 0x000fe20008201000 */
[----:B------:R-:W-:-:S02]  /*0ff0*/  UMOV UR20, UR8 ;  /* 0x0000000800147c82 */ /* 0x000fc40008000000 */
[----:B------:R-:W2:Y:S02]  /*1000*/  F2I.U32.TRUNC.NTZ R3, R3 ;  /* 0x0000000300037305 */ /* 0x000ea4000020f000 */
[----:B---3--:R-:W-:Y:S01]  /*1010*/  FMUL R2, R2, UR4 ;  /* 0x0000000402027c20 */ /* 0x008fe20008400000 */
[----:B------:R-:W-:-:S05]  /*1020*/  USHF.L.U32 UR28, UR10, 0xa, URZ ;  /* 0x0000000a0a1c7899 */ /* 0x000fca00080006ff */
[----:B------:R-:W3:Y:S01]  /*1030*/  F2I.U32.TRUNC.NTZ R2, R2 ;  /* 0x0000000200027305 */ /* 0x000ee2000020f000 */
[----:B--2---:R-:W-:Y:S02]  /*1040*/  R2UR UR4, R3 ;  /* 0x00000000030472ca */ /* 0x004fe400000e0000 */
[----:B---3--:R-:W-:Y:S02]  /*1050*/  R2UR UR6, R2 ;  /* 0x00000000020672ca */ /* 0x008fe400000e0000 */
[----:B------:R-:W-:-:S09]  /*1060*/  PRMT R2, RZ, 0x7610, R2 ;  /* 0x00007610ff027816 */ /* 0x000fd20000000002 */
[----:B------:R-:W-:-:S04]  /*1070*/  UIADD3 UR5, UPT, UPT, -UR4, URZ, URZ ;  /* 0x000000ff04057290 */ /* 0x000fc8000fffe1ff */
[----:B------:R-:W-:Y:S02]  /*1080*/  UIMAD UR5, UR9, UR5, UR7 ;  /* 0x00000005090572a4 */ /* 0x000fe4000f8e0207 */
[----:B------:R-:W-:-:S04]  /*1090*/  UIADD3 UR4, UPT, UPT, -UR6, URZ, URZ ;  /* 0x000000ff06047290 */ /* 0x000fc8000fffe1ff */
[----:B------:R-:W-:Y:S01]  /*10a0*/  IMAD.U32 R87, RZ, RZ, UR5 ;  /* 0x00000005ff577e24 */ /* 0x000fe2000f8e00ff */
[----:B------:R-:W-:Y:S01]  /*10b0*/  UIMAD UR59, UR59, UR4, UR8 ;  /* 0x000000043b3b72a4 */ /* 0x000fe2000f8e0208 */
[----:B-1----:R-:W-:Y:S11]  /*10c0*/  BRA.U UP4, `(.L_x_17) ;  /* 0x0000000104287547 */ /* 0x002ff6000b800000 */
[----:B------:R-:W-:Y:S01]  /*10d0*/  R2UR UR4, R87 ;  /* 0x00000000570472ca */ /* 0x000fe200000e0000 */
[----:B------:R-:W-:Y:S02]  /*10e0*/  UISETP.NE.AND UP0, UPT, UR59, URZ, UPT ;  /* 0x000000ff3b00728c */ /* 0x000fe4000bf05270 */
[----:B------:R-:W-:-:S10]  /*10f0*/  UISETP.NE.AND UP1, UPT, UR59, 0x1, UPT ;  /* 0x000000013b00788c */ /* 0x000fd4000bf25270 */
[----:B------:R-:W-:-:S04]  /*1100*/  UISETP.EQ.OR UP0, UPT, UR4, URZ, !UP0 ;  /* 0x000000ff0400728c */ /* 0x000fc8000c702670 */
[----:B------:R-:W-:Y:S02]  /*1110*/  USEL UR5, URZ, 0x1, !UP0 ;  /* 0x00000001ff057887 */ /* 0x000fe4000c000000 */
[----:B------:R-:W-:Y:S02]  /*1120*/  UISETP.NE.AND UP0, UPT, UR4, URZ, UPT ;  /* 0x000000ff0400728c */ /* 0x000fe4000bf05270 */
[----:B------:R-:W-:-:S04]  /*1130*/  USEL UR4, URZ, 0x2, UP1 ;  /* 0x00000002ff047887 */ /* 0x000fc80008800000 */
[----:B------:R-:W-:-:S04]  /*1140*/  USEL UR4, UR4, 0x2, UP0 ;  /* 0x0000000204047887 */ /* 0x000fc80008000000 */
[----:B------:R-:W-:-:S06]  /*1150*/  UIADD3 UR4, UPT, UPT, UR5, UR4, URZ ;  /* 0x0000000405047290 */ /* 0x000fcc000fffe0ff */
[----:B------:R-:W-:Y:S02]  /*1160*/  MOV R2, UR4 ;  /* 0x0000000400027c02 */ /* 0x000fe40008000f00 */
.L_x_17:
[----:B------:R-:W-:Y:S05]  /*1170*/  BRA.U !UP2, `(.L_x_18) ;  /* 0x000000010ad47547 */ /* 0x000fea000b800000 */
[----:B------:R-:W1:Y:S01]  /*1180*/  LDCU.128 UR12, c[0x0][0xb10] ;  /* 0x00016200ff0c77ac */ /* 0x000e620008000c00 */
[----:B------:R-:W2:Y:S01]  /*1190*/  LDCU UR6, c[0x0][0x370] ;  /* 0x00006e00ff0677ac */ /* 0x000ea20008000800 */
[----:B------:R-:W3:Y:S01]  /*11a0*/  LDCU UR5, c[0x0][0x374] ;  /* 0x00006e80ff0577ac */ /* 0x000ee20008000800 */
[----:B------:R-:W4:Y:S01]  /*11b0*/  LDCU UR26, c[0x0][0xb0c] ;  /* 0x00016180ff1a77ac */ /* 0x000f220008000800 */
[----:B------:R-:W4:Y:S01]  /*11c0*/  LDCU UR4, c[0x0][0xb20] ;  /* 0x00016400ff0477ac */ /* 0x000f220008000800 */
[----:B------:R-:W4:Y:S01]  /*11d0*/  LDCU.64 UR8, c[0x0][0xb28] ;  /* 0x00016500ff0877ac */ /* 0x000f220008000a00 */
[----:B-1----:R-:W-:Y:S02]  /*11e0*/  UISETP.NE.AND UP0, UPT, UR14, 0x1, UPT ;  /* 0x000000010e00788c */ /* 0x002fe4000bf05270 */
[----:B---3--:R-:W-:Y:S02]  /*11f0*/  UIMAD.WIDE.U32 UR10, UR5, UR15, URZ ;  /* 0x0000000f050a72a5 */ /* 0x008fe4000f8e00ff */
[----:B--2---:R-:W-:-:S02]  /*1200*/  UIMAD.WIDE.U32 UR22, UR6, UR12, URZ ;  /* 0x0000000c061672a5 */ /* 0x004fc4000f8e00ff */
[----:B----4-:R-:W-:Y:S02]  /*1210*/  UISETP.NE.AND UP1, UPT, UR26, 0x1, UPT ;  /* 0x000000011a00788c */ /* 0x010fe4000bf25270 */
[----:B------:R-:W-:Y:S01]  /*1220*/  UISETP.NE.AND UP2, UPT, UR21, 0x1, UPT ;  /* 0x000000011500788c */ /* 0x000fe2000bf45270 */
[----:B------:R-:W-:Y:S02]  /*1230*/  UMOV UR10, UR11 ;  /* 0x0000000b000a7c82 */ /* 0x000fe40008000000 */
[----:B------:R-:W-:Y:S01]  /*1240*/  UMOV UR22, UR23 ;  /* 0x0000001700167c82 */ /* 0x000fe20008000000 */
[----:B------:R-:W-:Y:S02]  /*1250*/  @UP0 USHF.R.U32.HI UR5, URZ, UR4, UR10 ;  /* 0x00000004ff050299 */ /* 0x000fe4000801160a */
[----:B------:R-:W-:Y:S02]  /*1260*/  UIMAD.WIDE.U32 UR24, UR20, UR15, URZ ;  /* 0x0000000f141872a5 */ /* 0x000fe4000f8e00ff */
[----:B------:R-:W-:-:S02]  /*1270*/  UIMAD.WIDE.U32 UR10, UR5, UR8, URZ ;  /* 0x00000008050a72a5 */ /* 0x000fc4000f8e00ff */
[----:B------:R-:W-:Y:S02]  /*1280*/  @UP1 USHF.R.U32.HI UR6, URZ, UR13, UR22 ;  /* 0x0000000dff061299 */ /* 0x000fe40008011616 */
[----:B------:R-:W-:Y:S02]  /*1290*/  UIMAD.WIDE.U32 UR18, UR16, UR12, URZ ;  /* 0x0000000c101272a5 */ /* 0x000fe4000f8e00ff */
[----:B------:R-:W-:Y:S01]  /*12a0*/  UIMAD.WIDE.U32 UR22, UR6, UR8, URZ ;  /* 0x00000008061672a5 */ /* 0x000fe2000f8e00ff */
[----:B------:R-:W-:Y:S01]  /*12b0*/  UMOV UR24, UR25 ;  /* 0x0000001900187c82 */ /* 0x000fe20008000000 */
[----:B------:R-:W-:Y:S01]  /*12c0*/  UMOV UR10, UR11 ;  /* 0x0000000b000a7c82 */ /* 0x000fe20008000000 */
[----:B------:R-:W-:Y:S02]  /*12d0*/  USHF.R.U32.HI UR24, URZ, UR4, UR24 ;  /* 0x00000004ff187299 */ /* 0x000fe40008011618 */
[----:B------:R-:W-:Y:S02]  /*12e0*/  @UP2 USHF.R.U32.HI UR5, URZ, UR9, UR10 ;  /* 0x00000009ff052299 */ /* 0x000fe4000801160a */
[----:B------:R-:W-:Y:S01]  /*12f0*/  UMOV UR7, UR23 ;  /* 0x0000001700077c82 */ /* 0x000fe20008000000 */
[----:B------:R-:W-:Y:S01]  /*1300*/  UMOV UR18, UR19 ;  /* 0x0000001300127c82 */ /* 0x000fe20008000000 */
[----:B------:R-:W-:-:S02]  /*1310*/  @UP2 USHF.R.U32.HI UR6, URZ, UR9, UR7 ;  /* 0x00000009ff062299 */ /* 0x000fc40008011607 */
[----:B------:R-:W-:Y:S02]  /*1320*/  USHF.R.U32.HI UR18, URZ, UR13, UR18 ;  /* 0x0000000dff127299 */ /* 0x000fe40008011612 */
[----:B------:R-:W-:Y:S02]  /*1330*/  USEL UR4, UR20, UR24, !UP0 ;  /* 0x0000001814047287 */ /* 0x000fe4000c000000 */
[----:B------:R-:W-:Y:S02]  /*1340*/  UIMAD UR7, UR5, UR21, URZ ;  /* 0x00000015050772a4 */ /* 0x000fe4000f8e02ff */
[----:B------:R-:W-:Y:S02]  /*1350*/  USEL UR5, UR16, UR18, !UP1 ;  /* 0x0000001210057287 */ /* 0x000fe4000c800000 */
[----:B------:R-:W-:Y:S02]  /*1360*/  UIMAD UR12, UR6, UR21, URZ ;  /* 0x00000015060c72a4 */ /* 0x000fe4000f8e02ff */
[----:B------:R-:W-:-:S02]  /*1370*/  UISETP.GE.AND UP0, UPT, UR4, UR7, UPT ;  /* 0x000000070400728c */ /* 0x000fc4000bf06270 */
[----:B------:R-:W-:Y:S02]  /*1380*/  UIMAD.WIDE.U32 UR10, UR4, UR8, URZ ;  /* 0x00000008040a72a5 */ /* 0x000fe4000f8e00ff */
[----:B------:R-:W-:Y:S02]  /*1390*/  UISETP.GE.OR UP0, UPT, UR5, UR12, UP0 ;  /* 0x0000000c0500728c */ /* 0x000fe40008706670 */
[----:B------:R-:W-:Y:S02]  /*13a0*/  UIMAD.WIDE.U32 UR12, UR5, UR8, URZ ;  /* 0x00000008050c72a5 */ /* 0x000fe4000f8e00ff */
[----:B------:R-:W-:Y:S01]  /*13b0*/  UIADD3 UR10, UPT, UPT, -UR4, URZ, URZ ;  /* 0x000000ff040a7290 */ /* 0x000fe2000fffe1ff */
[----:B------:R-:W-:Y:S01]  /*13c0*/  UMOV UR8, UR11 ;  /* 0x0000000b00087c82 */ /* 0x000fe20008000000 */
[----:B------:R-:W-:Y:S02]  /*13d0*/  UIADD3 UR11, UPT, UPT, -UR5, URZ, URZ ;  /* 0x000000ff050b7290 */ /* 0x000fe4000fffe1ff */
[----:B------:R-:W-:-:S03]  /*13e0*/  USHF.R.U32.HI UR8, URZ, UR9, UR8 ;  /* 0x00000009ff087299 */ /* 0x000fc60008011608 */
[----:B------:R-:W-:Y:S01]  /*13f0*/  @!UP0 UMOV UR7, UR13 ;  /* 0x0000000d00078c82 */ /* 0x000fe20008000000 */
[----:B------:R-:W-:Y:S02]  /*1400*/  UIMAD UR20, UR14, UR10, UR20 ;  /* 0x0000000a0e1472a4 */ /* 0x000fe4000f8e0214 */
[----:B------:R-:W-:Y:S02]  /*1410*/  USEL UR8, UR4, UR8, !UP2 ;  /* 0x0000000804087287 */ /* 0x000fe4000d000000 */
[----:B------:R-:W-:Y:S02]  /*1420*/  @!UP0 USHF.R.U32.HI UR7, URZ, UR9, UR7 ;  /* 0x00000009ff078299 */ /* 0x000fe40008011607 */
[----:B------:R-:W-:Y:S02]  /*1430*/  UIADD3 UR9, UPT, UPT, -UR8, URZ, URZ ;  /* 0x000000ff08097290 */ /* 0x000fe4000fffe1ff */
[----:B------:R-:W-:Y:S02]  /*1440*/  @!UP0 USEL UR7, UR5, UR7, !UP2 ;  /* 0x0000000705078287 */ /* 0x000fe4000d000000 */
[----:B------:R-:W-:-:S02]  /*1450*/  UIMAD UR9, UR21, UR9, UR4 ;  /* 0x00000009150972a4 */ /* 0x000fc4000f8e0204 */
[----:B------:R-:W-:Y:S02]  /*1460*/  @!UP0 UIADD3 UR8, UPT, UPT, UR8, -UR7, URZ ;  /* 0x8000000708088290 */ /* 0x000fe4000fffe0ff */
[----:B------:R-:W-:Y:S02]  /*1470*/  @!UP0 UIMAD UR6, UR9, UR6, UR7 ;  /* 0x00000006090682a4 */ /* 0x000fe4000f8e0207 */
[----:B------:R-:W-:Y:S02]  /*1480*/  @!UP0 UIMAD UR4, UR8, UR21, UR5 ;  /* 0x00000015080482a4 */ /* 0x000fe4000f8e0205 */
[----:B------:R-:W-:Y:S02]  /*1490*/  UIMAD UR16, UR26, UR11, UR16 ;  /* 0x0000000b1a1072a4 */ /* 0x000fe4000f8e0210 */
[----:B------:R-:W-:Y:S01]  /*14a0*/  UIMAD UR20, UR4, UR14, UR20 ;  /* 0x0000000e041472a4 */ /* 0x000fe2000f8e0214 */
[----:B------:R-:W-:Y:S02]  /*14b0*/  @!UP0 UMOV UR5, UR6 ;  /* 0x0000000600058c82 */ /* 0x000fe40008000000 */
[----:B------:R-:W-:-:S12]  /*14c0*/  UIMAD UR16, UR5, UR26, UR16 ;  /* 0x0000001a051072a4 */ /* 0x000fd8000f8e0210 */
.L_x_18:
[----:B------:R-:W-:Y:S02]  /*14d0*/  UISETP.NE.AND UP1, UPT, UR27, 0x1, UPT ;  /* 0x000000011b00788c */ /* 0x000fe4000bf25270 */
[----:B------:R-:W-:Y:S02]  /*14e0*/  UISETP.NE.AND UP0, UPT, UR17, 0x2, UPT ;  /* 0x000000021100788c */ /* 0x000fe4000bf05270 */
[----:B------:R-:W-:-:S05]  /*14f0*/  ULOP3.LUT UR28, UR28, 0x400, URZ, 0xc0, !UPT ;  /* 0x000004001c1c7892 */ /* 0x000fca000f8ec0ff */
[----:B------:R-:W-:Y:S07]  /*1500*/  BRA.U UP1, `(.L_x_19) ;  /* 0x0000000101447547 */ /* 0x000fee000b800000 */
[----:B------:R-:W1:Y:S01]  /*1510*/  LDCU.128 UR8, c[0x0][0xb10] ;  /* 0x00016200ff0877ac */ /* 0x000e620008000c00 */
[----:B------:R-:W2:Y:S01]  /*1520*/  LDCU UR12, c[0x0][0xb0c] ;  /* 0x00016180ff0c77ac */ /* 0x000ea20008000800 */
[----:B------:R-:W3:Y:S01]  /*1530*/  LDCU UR13, c[0x0][0xb20] ;  /* 0x00016400ff0d77ac */ /* 0x000ee20008000800 */
[----:B-1----:R-:W-:Y:S02]  /*1540*/  UIMAD.WIDE.U32 UR6, UR16, UR8, URZ ;  /* 0x00000008100672a5 */ /* 0x002fe4000f8e00ff */
[----:B------:R-:W-:Y:S02]  /*1550*/  UIMAD.WIDE.U32 UR4, UR20, UR11, URZ ;  /* 0x0000000b140472a5 */ /* 0x000fe4000f8e00ff */
[----:B--2---:R-:W-:Y:S02]  /*1560*/  UISETP.NE.AND UP2, UPT, UR12, 0x1, UPT ;  /* 0x000000010c00788c */ /* 0x004fe4000bf45270 */
[----:B------:R-:W-:Y:S01]  /*1570*/  UISETP.NE.AND UP1, UPT, UR10, 0x1, UPT ;  /* 0x000000010a00788c */ /* 0x000fe2000bf25270 */
[----:B------:R-:W-:-:S02]  /*1580*/  UMOV UR6, UR7 ;  /* 0x0000000700067c82 */ /* 0x000fc40008000000 */
[----:B------:R-:W-:Y:S01]  /*1590*/  UMOV UR4, UR5 ;  /* 0x0000000500047c82 */ /* 0x000fe20008000000 */
[----:B------:R-:W-:Y:S02]  /*15a0*/  USHF.R.U32.HI UR6, URZ, UR9, UR6 ;  /* 0x00000009ff067299 */ /* 0x000fe40008011606 */
[----:B---3--:R-:W-:Y:S02]  /*15b0*/  USHF.R.U32.HI UR4, URZ, UR13, UR4 ;  /* 0x0000000dff047299 */ /* 0x008fe40008011604 */
[----:B------:R-:W-:Y:S02]  /*15c0*/  USEL UR5, UR16, UR6, !UP2 ;  /* 0x0000000610057287 */ /* 0x000fe4000d000000 */
[----:B------:R-:W-:-:S04]  /*15d0*/  USEL UR4, UR20, UR4, !UP1 ;  /* 0x0000000414047287 */ /* 0x000fc8000c800000 */
[----:B------:R-:W-:Y:S02]  /*15e0*/  UIADD3 UR6, UPT, UPT, UR5, -UR4, URZ ;  /* 0x8000000405067290 */ /* 0x000fe4000fffe0ff */
[----:B------:R-:W-:Y:S02]  /*15f0*/  UIADD3 UR4, UPT, UPT, -UR5, UR4, URZ ;  /* 0x0000000405047290 */ /* 0x000fe4000fffe1ff */
[----:B------:R-:W-:Y:S02]  /*1600*/  UIMAD UR20, UR6, UR10, UR20 ;  /* 0x0000000a061472a4 */ /* 0x000fe4000f8e0214 */
[----:B------:R-:W-:-:S12]  /*1610*/  UIMAD UR16, UR4, UR12, UR16 ;  /* 0x0000000c041072a4 */ /* 0x000fd8000f8e0210 */
.L_x_19:
[----:B------:R-:W-:Y:S05]  /*1620*/  BRA.U !UP5, `(.L_x_20) ;  /* 0x000000010d0c7547 */ /* 0x000fea000b800000 */
[----:B------:R-:W-:Y:S01]  /*1630*/  UCGABAR_WAIT ;  /* 0x0000000000007dc7 */ /* 0x000fe20008000000 */
[----:B------:R-:W-:Y:S01]  /*1640*/  CCTL.IVALL ;  /* 0x00000000ff00798f */ /* 0x000fe20002000000 */
[----:B------:R-:W-:Y:S05]  /*1650*/  BRA `(.L_x_21) ;  /* 0x0000000000047947 */ /* 0x000fea0003800000 */
.L_x_20:
[----:B------:R-:W-:Y:S06]  /*1660*/  BAR.SYNC.DEFER_BLOCKING 0x0 ;  /* 0x0000000000007b1d */ /* 0x000fec0000010000 */
.L_x_21:
[----:B------:R-:W-:Y:S05]  /*1670*/  BRA.U UP0, `(.L_x_22) ;  /* 0x0000001100dc7547 */ /* 0x000fea000b800000 */
[----:B------:R-:W1:Y:S01]  /*1680*/  LDCU UR6, c[0x0][0x38c] ;  /* 0x00007180ff0677ac */ /* 0x000e620008000800 */
[----:B------:R-:W2:Y:S01]  /*1690*/  S2UR UR8, SR_CgaCtaId ;  /* 0x00000000000879c3 */ /* 0x000ea20000008800 */
[----:B------:R-:W-:Y:S01]  /*16a0*/  PLOP3.LUT P1, PT, PT, PT, UP3, 0x80, 0x8 ;  /* 0x000000000008781c */ /* 0x000fe20003f2f038 */
[----:B------:R-:W-:Y:S01]  /*16b0*/  IMAD.MOV.U32 R12, RZ, RZ, 0x1 ;  /* 0x00000001ff0c7424 */ /* 0x000fe200078e00ff */
[----:B------:R-:W-:Y:S01]  /*16c0*/  UMOV UR7, 0x400 ;  /* 0x0000040000077882 */ /* 0x000fe20000000000 */
[----:B------:R-:W-:Y:S01]  /*16d0*/  UISETP.NE.AND UP1, UPT, UR17, URZ, UPT ;  /* 0x000000ff1100728c */ /* 0x000fe2000bf25270 */
[----:B------:R-:W-:Y:S02]  /*16e0*/  ISETP.EQ.OR P2, PT, R0, RZ, P3 ;  /* 0x000000ff0000720c */ /* 0x000fe40001f42670 */
[----:B------:R-:W-:Y:S02]  /*16f0*/  CS2R R10, SRZ ;  /* 0x00000000000a7805 */ /* 0x000fe4000001ff00 */
[----:B------:R-:W-:Y:S01]  /*1700*/  PLOP3.LUT P1, PT, P1, PT, PT, 0x8, 0x80 ;  /* 0x000000000080781c */ /* 0x000fe20000f2e170 */
[----:B------:R-:W-:Y:S01]  /*1710*/  IMAD.MOV.U32 R9, RZ, RZ, RZ ;  /* 0x000000ffff097224 */ /* 0x000fe200078e00ff */
[----:B------:R-:W3:Y:S01]  /*1720*/  LDCU UR40, c[0x0][0x370] ;  /* 0x00006e00ff2877ac */ /* 0x000ee20008000800 */
[----:B------:R-:W-:Y:S01]  /*1730*/  IMAD.MOV.U32 R8, RZ, RZ, 0x1 ;  /* 0x00000001ff087424 */ /* 0x000fe200078e00ff */
[----:B------:R-:W4:Y:S01]  /*1740*/  LDCU.64 UR26, c[0x0][0x348] ;  /* 0x00006900ff1a77ac */ /* 0x000f220008000a00 */
[----:B-1----:R-:W-:-:S02]  /*1750*/  UIADD3 UR5, UPT, UPT, UR6, 0x1f, URZ ;  /* 0x0000001f06057890 */ /* 0x002fc4000fffe0ff */
[----:B------:R-:W-:Y:S02]  /*1760*/  USHF.R.U32.HI UR45, URZ, 0x5, UR28 ;  /* 0x00000005ff2d7899 */ /* 0x000fe4000801161c */
[----:B------:R-:W-:Y:S02]  /*1770*/  USHF.R.S32.HI UR4, URZ, 0x1f, UR5 ;  /* 0x0000001fff047899 */ /* 0x000fe40008011405 */
[----:B------:R-:W-:Y:S02]  /*1780*/  UIADD3 UR46, UPT, UPT, UR6, 0x3e, URZ ;  /* 0x0000003e062e7890 */ /* 0x000fe4000fffe0ff */
[----:B------:R-:W-:Y:S02]  /*1790*/  ULEA.HI UR4, UR4, UR5, URZ, 0x5 ;  /* 0x0000000504047291 */ /* 0x000fe4000f8f28ff */
[----:B--2---:R-:W-:Y:S02]  /*17a0*/  ULEA UR7, UR8, UR7, 0x18 ;  /* 0x0000000708077291 */ /* 0x004fe4000f8ec0ff */
[----:B------:R-:W-:-:S02]  /*17b0*/  USHF.R.S32.HI UR43, URZ, 0x5, UR4 ;  /* 0x00000005ff2b7899 */ /* 0x000fc40008011404 */
[----:B------:R-:W-:Y:S02]  /*17c0*/  UIADD3 UR4, UPT, UPT, UR6, -0x1, URZ ;  /* 0xffffffff06047890 */ /* 0x000fe4000fffe0ff */
[----:B------:R-:W-:Y:S02]  /*17d0*/  UISETP.LT.U32.AND UP0, UPT, UR43, 0x5, UPT ;  /* 0x000000052b00788c */ /* 0x000fe4000bf01070 */
[----:B------:R-:W-:Y:S02]  /*17e0*/  UISETP.GE.U32.AND UP2, UPT, UR4, -0x3f, UPT ;  /* 0xffffffc10400788c */ /* 0x000fe4000bf46070 */
[----:B------:R-:W-:Y:S01]  /*17f0*/  USEL UR41, UR43, 0x5, UP0 ;  /* 0x000000052b297887 */ /* 0x000fe20008000000 */
[----:B------:R-:W1:Y:S03]  /*1800*/  LDCU UR39, c[0x0][0x374] ;  /* 0x00006e80ff2777ac */ /* 0x000e660008000800 */
[----:B------:R-:W-:-:S02]  /*1810*/  UIADD3 UR21, UPT, UPT, UR41, -0x1, URZ ;  /* 0xffffffff29157890 */ /* 0x000fc4000fffe0ff */
[----:B------:R-:W-:-:S03]  /*1820*/  USEL UR24, UR48, 0x2, UP1 ;  /* 0x0000000230187887 */ /* 0x000fc60008800000 */
[----:B------:R-:W-:Y:S02]  /*1830*/  @UP2 UIADD3 UR21, UPT, UPT, UR41, URZ, URZ ;  /* 0x000000ff29152290 */ /* 0x000fe4000fffe0ff */
[----:B------:R-:W-:Y:S02]  /*1840*/  UIADD3 UR29, UPT, UPT, UR7, 0x6400, UR28 ;  /* 0x00006400071d7890 */ /* 0x000fe4000fffe01c */
[----:B------:R-:W-:Y:S02]  /*1850*/  UIADD3 UR44, UPT, UPT, UR43, -UR41, URZ ;  /* 0x800000292b2c7290 */ /* 0x000fe4000fffe0ff */
[----:B------:R-:W-:Y:S01]  /*1860*/  UIADD3 UR21, UPT, UPT, UR21, 0x1, URZ ;  /* 0x0000000115157890 */ /* 0x000fe2000fffe0ff */
[----:B---34-:R-:W-:-:S11]  /*1870*/  UMOV UR5, URZ ;  /* 0x000000ff00057c82 */ /* 0x018fd60008000000 */
.L_x_42:
[----:B------:R-:W2:Y:S02]  /*1880*/  S2UR UR4, SR_CgaCtaId ;  /* 0x00000000000479c3 */ /* 0x000ea40000008800 */
[----:B--2---:R-:W-:-:S09]  /*1890*/  UISETP.NE.AND UP0, UPT, UR4, URZ, UPT ;  /* 0x000000ff0400728c */ /* 0x004fd2000bf05270 */
[----:B-1----:R-:W-:Y:S05]  /*18a0*/  BRA.U UP0, `(.L_x_23) ;  /* 0x0000000100287547 */ /* 0x002fea000b800000 */
[----:B------:R-:W-:Y:S02]  /*18b0*/  LEA R0, R9, UR7, 0x3 ;  /* 0x0000000709007c11 */ /* 0x000fe4000f8e18ff */
[----:B------:R-:W-:-:S04]  /*18c0*/  SHF.L.U32 R3, R8, 0x1f, RZ ;  /* 0x0000001f08037819 */ /* 0x000fc800000006ff */
[----:B------:R-:W2:Y:S02]  /*18d0*/  SYNCS.PHASECHK.TRANS64.TRYWAIT P0, [R0+URZ+0x110], R3 ;  /* 0x00011003000075a7 */ /* 0x000ea400080011ff */
[----:B--2---:R-:W-:Y:S05]  /*18e0*/  @!P0 BRA `(.L_x_24) ;  /* 0x0000007c005c8947 */ /* 0x004fea0003800000 */
.L_x_133:
[----:B------:R3:W-:Y:S01]  /*18f0*/  SYNCS.ARRIVE.TRANS64.A1T0 RZ, [R0+URZ+0x100], RZ ;  /* 0x000100ff00ff79a7 */ /* 0x0007e200081000ff */
[----:B------:R-:W-:-:S05]  /*1900*/  VIADD R9, R9, 0x1 ;  /* 0x0000000109097836 */ /* 0x000fca0000000000 */
[----:B------:R-:W-:-:S04]  /*1910*/  ISETP.NE.AND P0, PT, R9, 0x2, PT ;  /* 0x000000020900780c */ /* 0x000fc80003f05270 */
[----:B--2---:R-:W-:Y:S02]  /*1920*/  SEL R3, RZ, 0x1, P0 ;  /* 0x00000001ff037807 */ /* 0x004fe40000000000 */
[----:B------:R-:W-:Y:S02]  /*1930*/  SEL R9, R9, RZ, P0 ;  /* 0x000000ff09097207 */ /* 0x000fe40000000000 */
[----:B------:R-:W-:-:S07]  /*1940*/  LOP3.LUT R8, R8, R3, RZ, 0x3c, !PT ;  /* 0x0000000308087212 */ /* 0x000fce00078e3cff */
.L_x_23:
[----:B------:R-:W-:Y:S01]  /*1950*/  ULEA UR4, UR5, UR7, 0x3 ;  /* 0x0000000705047291 */ /* 0x000fe2000f8e18ff */
[----:B---3--:R-:W-:Y:S01]  /*1960*/  SHF.L.U32 R0, R12, 0x1f, RZ ;  /* 0x0000001f0c007819 */ /* 0x008fe200000006ff */
[----:B------:R-:W-:Y:S02]  /*1970*/  UISETP.GE.U32.AND UP0, UPT, UR46, 0x3f, UPT ;  /* 0x0000003f2e00788c */ /* 0x000fe4000bf06070 */
[----:B------:R-:W-:Y:S02]  /*1980*/  USHF.L.U32 UR11, UR20, 0x8, URZ ;  /* 0x00000008140b7899 */ /* 0x000fe400080006ff */
[----:B------:R-:W-:Y:S01]  /*1990*/  ULEA UR35, UR16, UR45, 0x6 ;  /* 0x0000002d10237291 */ /* 0x000fe2000f8e30ff */
[----:B------:R-:W-:Y:S02]  /*19a0*/  UMOV UR13, URZ ;  /* 0x000000ff000d7c82 */ /* 0x000fe40008000000 */
[----:B------:R2:W3:Y:S02]  /*19b0*/  SYNCS.PHASECHK.TRANS64.TRYWAIT P0, [UR4+0x28], R0 ;  /* 0x00002800ff0075a7 */ /* 0x0004e40008001104 */
[----:B------:R-:W-:Y:S07]  /*19c0*/  BRA.U !UP0, `(.L_x_25) ;  /* 0x0000000108bc7547 */ /* 0x000fee000b800000 */
[----:B------:R-:W-:Y:S01]  /*19d0*/  UMOV UR6, URZ ;  /* 0x000000ff00067c82 */ /* 0x000fe20008000000 */
[----:B------:R-:W-:-:S05]  /*19e0*/  UMOV UR4, UR5 ;  /* 0x0000000500047c82 */ /* 0x000fca0008000000 */
.L_x_31:
[----:B------:R-:W-:Y:S01]  /*19f0*/  ULEA UR33, UR4, UR7, 0x3 ;  /* 0x0000000704217291 */ /* 0x000fe2000f8e18ff */
[----:B---3--:R-:W-:Y:S01]  /*1a00*/  @!P3 MOV R2, 0x2800 ;  /* 0x000028000002b802 */ /* 0x008fe20000000f00 */
[----:B-1-3--:R-:W-:Y:S10]  /*1a10*/  @P0 BRA `(.L_x_26) ;  /* 0x00000000000c0947 */ /* 0x00aff40003800000 */
[----:B------:R-:W-:-:S04]  /*1a20*/  SHF.L.U32 R3, R12, 0x1f, RZ ;  /* 0x0000001f0c037819 */ /* 0x000fc800000006ff */
[----:B------:R-:W3:Y:S02]  /*1a30*/  SYNCS.PHASECHK.TRANS64.TRYWAIT P0, [UR33+0x28], R3 ;  /* 0x00002803ff0075a7 */ /* 0x000ee40008001121 */
[----:B---3--:R-:W-:Y:S05]  /*1a40*/  @!P0 BRA `(.L_x_27) ;  /* 0x0000007c00188947 */ /* 0x008fea0003800000 */
.L_x_26:
[----:B------:R3:W-:Y:S01]  /*1a50*/  @!P3 SYNCS.ARRIVE.TRANS64 RZ, [UR33], R2 ;  /* 0x00000002ffffb9a7 */ /* 0x0007e20008000021 */
[----:B------:R-:W-:-:S04]  /*1a60*/  ULOP3.LUT UR5, UR24, 0x2, URZ, 0xfc, !UPT ;  /* 0x0000000218057892 */ /* 0x000fc8000f8efcff */
[----:B------:R-:W-:-:S09]  /*1a70*/  UISETP.NE.AND UP0, UPT, UR5, 0x2, UPT ;  /* 0x000000020500788c */ /* 0x000fd2000bf05270 */
[----:B------:R-:W-:Y:S05]  /*1a80*/  BRA.U UP0, `(.L_x_28) ;  /* 0x0000000100047547 */ /* 0x000fea000b800000 */
[----:B-1----:R-:W-:Y:S05]  /*1a90*/  BPT.TRAP 0x1 ;  /* 0x000000040000795c */ /* 0x002fea0000300000 */
.L_x_28:
[----:B------:R-:W-:Y:S04]  /*1aa0*/  BSSY.RECONVERGENT B0, `(.L_x_29) ;  /* 0x0000003000007945 */ /* 0x000fe80003800200 */
[----:B------:R-:W-:Y:S05]  /*1ab0*/  @P2 BRA `(.L_x_30) ;  /* 0x0000000000042947 */ /* 0x000fea0003800000 */
[----:B-1----:R-:W-:Y:S05]  /*1ac0*/  BPT.TRAP 0x1 ;  /* 0x000000040000795c */ /* 0x002fea0000300000 */
.L_x_30:
[----:B-1----:R-:W-:Y:S05]  /*1ad0*/  BSYNC.RECONVERGENT B0 ;  /* 0x0000000000007941 */ /* 0x002fea0003800200 */
.L_x_29:
[----:B------:R-:W-:Y:S02]  /*1ae0*/  UIADD3 UR5, UPT, UPT, UR4, 0x1, URZ ;  /* 0x0000000104057890 */ /* 0x000fe4000fffe0ff */
[----:B------:R-:W-:Y:S02]  /*1af0*/  ULEA UR32, UR4, UR28, 0xb ;  /* 0x0000001c04207291 */ /* 0x000fe4000f8e58ff */
[----:B------:R-:W-:Y:S02]  /*1b00*/  UISETP.NE.AND UP0, UPT, UR5, 0x5, UPT ;  /* 0x000000050500788c */ /* 0x000fe4000bf05270 */
[----:B------:R-:W-:Y:S02]  /*1b10*/  UIADD3 UR16, UP1, UPT, UR26, 0x80, URZ ;  /* 0x000000801a107890 */ /* 0x000fe4000ff3e0ff */
[----:B------:R-:W-:Y:S02]  /*1b20*/  USEL UR9, URZ, 0x1, UP0 ;  /* 0x00000001ff097887 */ /* 0x000fe40008000000 */
[----:B------:R-:W-:-:S02]  /*1b30*/  USEL UR5, UR5, URZ, UP0 ;  /* 0x000000ff05057287 */ /* 0x000fc40008000000 */
[----:B------:R-:W-:Y:S02]  /*1b40*/  UIADD3 UR14, UP0, UPT, UR26, 0x180, URZ ;  /* 0x000001801a0e7890 */ /* 0x000fe4000ff1e0ff */
[----:B------:R-:W-:Y:S01]  /*1b50*/  ULEA UR8, UR5, UR7, 0x3 ;  /* 0x0000000705087291 */ /* 0x000fe2000f8e18ff */
[----:B------:R-:W-:Y:S01]  /*1b60*/  LOP3.LUT R12, R12, UR9, RZ, 0x3c, !PT ;  /* 0x000000090c0c7c12 */ /* 0x000fe2000f8e3cff */
[----:B------:R-:W-:Y:S02]  /*1b70*/  USHF.L.U32 UR34, UR6, 0x5, URZ ;  /* 0x0000000506227899 */ /* 0x000fe400080006ff */
[----:B------:R-:W-:Y:S01]  /*1b80*/  UIADD3.X UR17, UPT, UPT, URZ, UR27, URZ, UP1, !UPT ;  /* 0x0000001bff117290 */ /* 0x000fe20008ffe4ff */
[----:B--2---:R-:W-:Y:S01]  /*1b90*/  SHF.L.U32 R0, R12, 0x1f, RZ ;  /* 0x0000001f0c007819 */ /* 0x004fe200000006ff */
[----:B------:R-:W-:Y:S02]  /*1ba0*/  UIADD3 UR32, UPT, UPT, UR7, 0x6400, UR32 ;  /* 0x0000640007207890 */ /* 0x000fe4000fffe020 */
[----:B------:R-:W-:Y:S01]  /*1bb0*/  UIADD3.X UR15, UPT, UPT, URZ, UR27, URZ, UP0, !UPT ;  /* 0x0000001bff0f7290 */ /* 0x000fe200087fe4ff */
[----:B------:R4:W1:Y:S01]  /*1bc0*/  SYNCS.PHASECHK.TRANS64.TRYWAIT P0, [UR8+0x28], R0 ;  /* 0x00002800ff0075a7 */ /* 0x0008620008001108 */
[----:B------:R-:W-:Y:S01]  /*1bd0*/  ULEA UR8, UR4, UR7, 0xd ;  /* 0x0000000704087291 */ /* 0x000fe2000f8e68ff */
[----:B------:R-:W-:Y:S01]  /*1be0*/  UMOV UR13, 0x30000 ;  /* 0x00030000000d7882 */ /* 0x000fe20000000000 */
[----:B------:R-:W-:-:S02]  /*1bf0*/  UMOV UR18, 0x0 ;  /* 0x0000000000127882 */ /* 0x000fc40000000000 */
[----:B------:R-:W-:Y:S01]  /*1c00*/  UIADD3 UR8, UPT, UPT, UR8, 0x8c00, URZ ;  /* 0x00008c0008087890 */ /* 0x000fe2000fffe0ff */
[----:B------:R-:W-:Y:S01]  /*1c10*/  UMOV UR19, 0x10000000 ;  /* 0x1000000000137882 */ /* 0x000fe20000000000 */
[----:B------:R-:W-:Y:S01]  /*1c20*/  UMOV UR12, UR36 ;  /* 0x00000024000c7c82 */ /* 0x000fe20008000000 */
[----:B------:R-:W-:Y:S01]  /*1c30*/  UMOV UR9, UR33 ;  /* 0x0000002100097c82 */ /* 0x000fe20008000000 */
[----:B------:R-:W-:Y:S01]  /*1c40*/  UMOV UR10, UR34 ;  /* 0x00000022000a7c82 */ /* 0x000fe20008000000 */
[----:B------:R2:W-:Y:S01]  /*1c50*/  UTMALDG.3D.MULTICAST [UR32], [UR16], UR13, desc[UR18] ;  /* 0x00001220100073b4 */ /* 0x0005e2000801180d */
[----:B------:R-:W-:Y:S01]  /*1c60*/  UIADD3 UR6, UPT, UPT, UR6, 0x1, URZ ;  /* 0x0000000106067890 */ /* 0x000fe2000fffe0ff */
[----:B------:R-:W-:-:S03]  /*1c70*/  UMOV UR4, UR5 ;  /* 0x0000000500047c82 */ /* 0x000fc60008000000 */
[----:B------:R-:W-:Y:S01]  /*1c80*/  UISETP.NE.AND UP0, UPT, UR6, UR21, UPT ;  /* 0x000000150600728c */ /* 0x000fe2000bf05270 */
[----:B------:R4:W-:Y:S01]  /*1c90*/  UTMALDG.3D [UR8], [UR14], desc[UR18] ;  /* 0x000012080e0075b4 */ /* 0x0009e20008011000 */
[----:B--2---:R-:W-:-:S07]  /*1ca0*/  UMOV UR13, UR21 ;  /* 0x00000015000d7c82 */ /* 0x004fce0008000000 */
[----:B----4-:R-:W-:Y:S05]  /*1cb0*/  BRA.U UP0, `(.L_x_31) ;  /* 0xfffffffd004c7547 */ /* 0x010fea000b83ffff */
.L_x_25:
[----:B------:R-:W-:Y:S01]  /*1cc0*/  ULEA UR4, UR5, UR7, 0x3 ;  /* 0x0000000705047291 */ /* 0x000fe2000f8e18ff */
[----:B--2---:R-:W-:Y:S01]  /*1cd0*/  SHF.L.U32 R0, R12, 0x1f, RZ ;  /* 0x0000001f0c007819 */ /* 0x004fe200000006ff */
[----:B------:R-:W-:Y:S01]  /*1ce0*/  @!P1 SYNCS.ARRIVE.TRANS64.A1T0 RZ, [UR7+0x98], RZ ;  /* 0x000098ffffff99a7 */ /* 0x000fe20008100007 */
[----:B------:R-:W-:-:S06]  /*1cf0*/  UISETP.GT.AND UP0, UPT, UR43, UR41, UPT ;  /* 0x000000292b00728c */ /* 0x000fcc000bf04270 */
[----:B-1-3--:R1:W2:Y:S03]  /*1d00*/  SYNCS.PHASECHK.TRANS64.TRYWAIT P0, [UR4+0x28], R0 ;  /* 0x00002800ff0075a7 */ /* 0x00a2a60008001104 */
[----:B------:R-:W-:Y:S05]  /*1d10*/  BRA.U !UP0, `(.L_x_32) ;  /* 0x0000000108bc7547 */ /* 0x000fea000b800000 */
[----:B------:R-:W-:Y:S01]  /*1d20*/  UIADD3 UR25, UPT, UPT, UR44, UR13, URZ ;  /* 0x0000000d2c197290 */ /* 0x000fe2000fffe0ff */
[----:B------:R-:W-:-:S11]  /*1d30*/  UMOV UR4, UR5 ;  /* 0x0000000500047c82 */ /* 0x000fd60008000000 */
.L_x_38:
[----:B------:R-:W-:Y:S01]  /*1d40*/  ULEA UR17, UR4, UR7, 0x3 ;  /* 0x0000000704117291 */ /* 0x000fe2000f8e18ff */
[----:B--2---:R-:W-:Y:S01]  /*1d50*/  @!P3 MOV R2, 0x2800 ;  /* 0x000028000002b802 */ /* 0x004fe20000000f00 */
[----:B--2-4-:R-:W-:Y:S10]  /*1d60*/  @P0 BRA `(.L_x_33) ;  /* 0x00000000000c0947 */ /* 0x014ff40003800000 */
[----:B------:R-:W-:-:S04]  /*1d70*/  SHF.L.U32 R3, R12, 0x1f, RZ ;  /* 0x0000001f0c037819 */ /* 0x000fc800000006ff */
[----:B------:R-:W2:Y:S02]  /*1d80*/  SYNCS.PHASECHK.TRANS64.TRYWAIT P0, [UR17+0x28], R3 ;  /* 0x00002803ff0075a7 */ /* 0x000ea40008001111 */
[----:B--2---:R-:W-:Y:S05]  /*1d90*/  @!P0 BRA `(.L_x_34) ;  /* 0x00000078005c8947 */ /* 0x004fea0003800000 */
.L_x_33:
[----:B------:R2:W-:Y:S01]  /*1da0*/  @!P3 SYNCS.ARRIVE.TRANS64 RZ, [UR17], R2 ;  /* 0x00000002ffffb9a7 */ /* 0x0005e20008000011 */
[----:B------:R-:W-:-:S04]  /*1db0*/  ULOP3.LUT UR5, UR24, 0x2, URZ, 0xfc, !UPT ;  /* 0x0000000218057892 */ /* 0x000fc8000f8efcff */
[----:B------:R-:W-:-:S09]  /*1dc0*/  UISETP.NE.AND UP0, UPT, UR5, 0x2, UPT ;  /* 0x000000020500788c */ /* 0x000fd2000bf05270 */
[----:B------:R-:W-:Y:S05]  /*1dd0*/  BRA.U UP0, `(.L_x_35) ;  /* 0x0000000100047547 */ /* 0x000fea000b800000 */
[----:B------:R-:W-:Y:S05]  /*1de0*/  BPT.TRAP 0x1 ;  /* 0x000000040000795c */ /* 0x000fea0000300000 */
.L_x_35:
[----:B------:R-:W-:Y:S04]  /*1df0*/  BSSY.RECONVERGENT B0, `(.L_x_36) ;  /* 0x0000003000007945 */ /* 0x000fe80003800200 */
[----:B------:R-:W-:Y:S05]  /*1e00*/  @P2 BRA `(.L_x_37) ;  /* 0x0000000000042947 */ /* 0x000fea0003800000 */
[----:B------:R-:W-:Y:S05]  /*1e10*/  BPT.TRAP 0x1 ;  /* 0x000000040000795c */ /* 0x000fea0000300000 */
.L_x_37:
[----:B------:R-:W-:Y:S05]  /*1e20*/  BSYNC.RECONVERGENT B0 ;  /* 0x0000000000007941 */ /* 0x000fea0003800200 */
.L_x_36:
[----:B------:R-:W-:Y:S02]  /*1e30*/  UIADD3 UR5, UPT, UPT, UR4, 0x1, URZ ;  /* 0x0000000104057890 */ /* 0x000fe4000fffe0ff */
[----:B------:R-:W-:Y:S02]  /*1e40*/  UIADD3 UR14, UP1, UPT, UR26, 0x80, URZ ;  /* 0x000000801a0e7890 */ /* 0x000fe4000ff3e0ff */
[----:B------:R-:W-:Y:S02]  /*1e50*/  UISETP.NE.AND UP0, UPT, UR5, 0x5, UPT ;  /* 0x000000050500788c */ /* 0x000fe4000bf05270 */
[----:B------:R-:W-:Y:S02]  /*1e60*/  USHF.L.U32 UR18, UR13, 0x5, URZ ;  /* 0x000000050d127899 */ /* 0x000fe400080006ff */
[----:B------:R-:W-:Y:S02]  /*1e70*/  USEL UR8, URZ, 0x1, UP0 ;  /* 0x00000001ff087887 */ /* 0x000fe40008000000 */
[----:B------:R-:W-:-:S02]  /*1e80*/  USEL UR5, UR5, URZ, UP0 ;  /* 0x000000ff05057287 */ /* 0x000fc40008000000 */
[----:B------:R-:W-:Y:S02]  /*1e90*/  UIADD3 UR22, UP0, UPT, UR26, 0x180, URZ ;  /* 0x000001801a167890 */ /* 0x000fe4000ff1e0ff */
[----:B------:R-:W-:Y:S01]  /*1ea0*/  LOP3.LUT R12, R12, UR8, RZ, 0x3c, !PT ;  /* 0x000000080c0c7c12 */ /* 0x000fe2000f8e3cff */
[----:B------:R-:W-:Y:S02]  /*1eb0*/  ULEA UR6, UR5, UR7, 0x3 ;  /* 0x0000000705067291 */ /* 0x000fe4000f8e18ff */
[----:B------:R-:W-:Y:S01]  /*1ec0*/  ULEA UR8, UR4, UR7, 0xd ;  /* 0x0000000704087291 */ /* 0x000fe2000f8e68ff */
[----:B-1----:R-:W-:Y:S01]  /*1ed0*/  SHF.L.U32 R0, R12, 0x1f, RZ ;  /* 0x0000001f0c007819 */ /* 0x002fe200000006ff */
[----:B------:R-:W-:Y:S02]  /*1ee0*/  ULEA UR16, UR4, UR29, 0xb ;  /* 0x0000001d04107291 */ /* 0x000fe4000f8e58ff */
[----:B------:R-:W-:Y:S02]  /*1ef0*/  UIADD3.X UR15, UPT, UPT, URZ, UR27, URZ, UP1, !UPT ;  /* 0x0000001bff0f7290 */ /* 0x000fe40008ffe4ff */
[----:B------:R-:W-:Y:S01]  /*1f00*/  UIADD3 UR8, UPT, UPT, UR8, 0x8c00, URZ ;  /* 0x00008c0008087890 */ /* 0x000fe2000fffe0ff */
[----:B------:R3:W4:Y:S01]  /*1f10*/  SYNCS.PHASECHK.TRANS64.TRYWAIT P0, [UR6+0x28], R0 ;  /* 0x00002800ff0075a7 */ /* 0x0007220008001106 */
[----:B------:R-:W-:Y:S01]  /*1f20*/  UIADD3.X UR23, UPT, UPT, URZ, UR27, URZ, UP0, !UPT ;  /* 0x0000001bff177290 */ /* 0x000fe200087fe4ff */
[----:B------:R-:W-:Y:S01]  /*1f30*/  UMOV UR6, 0x30000 ;  /* 0x0003000000067882 */ /* 0x000fe20000000000 */
[----:B------:R-:W-:Y:S01]  /*1f40*/  UMOV UR30, 0x0 ;  /* 0x00000000001e7882 */ /* 0x000fe20000000000 */
[----:B------:R-:W-:Y:S01]  /*1f50*/  UMOV UR31, 0x10000000 ;  /* 0x10000000001f7882 */ /* 0x000fe20000000000 */
[----:B------:R-:W-:Y:S01]  /*1f60*/  UMOV UR19, UR35 ;  /* 0x0000002300137c82 */ /* 0x000fe20008000000 */
[----:B------:R-:W-:Y:S01]  /*1f70*/  UMOV UR20, UR36 ;  /* 0x0000002400147c82 */ /* 0x000fe20008000000 */
[----:B------:R-:W-:Y:S01]  /*1f80*/  UMOV UR12, UR36 ;  /* 0x00000024000c7c82 */ /* 0x000fe20008000000 */
[----:B------:R-:W-:Y:S01]  /*1f90*/  UMOV UR9, UR17 ;  /* 0x0000001100097c82 */ /* 0x000fe20008000000 */
[----:B------:R-:W-:Y:S01]  /*1fa0*/  UMOV UR10, UR18 ;  /* 0x00000012000a7c82 */ /* 0x000fe20008000000 */
[----:B------:R3:W-:Y:S01]  /*1fb0*/  UTMALDG.3D.MULTICAST [UR16], [UR14], UR6, desc[UR30] ;  /* 0x00001e100e0073b4 */ /* 0x0007e20008011806 */
[----:B------:R-:W-:Y:S01]  /*1fc0*/  UIADD3 UR13, UPT, UPT, UR13, 0x1, URZ ;  /* 0x000000010d0d7890 */ /* 0x000fe2000fffe0ff */
[----:B------:R-:W-:-:S03]  /*1fd0*/  UMOV UR4, UR5 ;  /* 0x0000000500047c82 */ /* 0x000fc60008000000 */
[----:B------:R-:W-:Y:S01]  /*1fe0*/  UISETP.NE.AND UP0, UPT, UR13, UR25, UPT ;  /* 0x000000190d00728c */ /* 0x000fe2000bf05270 */
[----:B------:R3:W-:Y:S08]  /*1ff0*/  UTMALDG.3D [UR8], [UR22], desc[UR30] ;  /* 0x00001e08160075b4 */ /* 0x0007f00008011000 */
[----:B---3--:R-:W-:Y:S05]  /*2000*/  BRA.U UP0, `(.L_x_38) ;  /* 0xfffffffd004c7547 */ /* 0x008fea000b83ffff */
.L_x_32:
[C---:B------:R-:W-:Y:S01]  /*2010*/  LEA R3, R11.reuse, UR7, 0x3 ;  /* 0x000000070b037c11 */ /* 0x040fe2000f8e18ff */
[----:B------:R-:W-:Y:S01]  /*2020*/  NOP ;  /* 0x0000000000007918 */ /* 0x000fe20000000000 */
[----:B-1----:R-:W-:Y:S02]  /*2030*/  SHF.L.U32 R0, R10, 0x1f, RZ ;  /* 0x0000001f0a007819 */ /* 0x002fe400000006ff */
[----:B------:R-:W-:Y:S02]  /*2040*/  LEA R5, R11, UR7, 0x4 ;  /* 0x000000070b057c11 */ /* 0x000fe4000f8e20ff */
[----:B--2-4-:R-:W1:Y:S02]  /*2050*/  SYNCS.PHASECHK.TRANS64.TRYWAIT P0, [R3+URZ+0xa0], R0 ;  /* 0x0000a000030075a7 */ /* 0x014e6400080011ff */
[----:B-1----:R-:W-:Y:S05]  /*2060*/  @!P0 BRA `(.L_x_39) ;  /* 0x0000007400c08947 */ /* 0x002fea0003800000 */
.L_x_136:
[----:B------:R-:W2:Y:S01]  /*2070*/  LDS.128 R4, [R5+0x130] ;  /* 0x0001300005047984 */ /* 0x000ea20000000c00 */
[----:B------:R-:W-:Y:S01]  /*2080*/  UISETP.GE.AND UP0, UPT, UR42, 0x1, UPT ;  /* 0x000000012a00788c */ /* 0x000fe2000bf06270 */
[----:B------:R-:W-:Y:S01]  /*2090*/  @!PT LDS RZ, [RZ] ;  /* 0x00000000fffff984 */ /* 0x000fe20000000800 */
[----:B------:R-:W-:Y:S01]  /*20a0*/  @!PT LDS RZ, [RZ] ;  /* 0x00000000fffff984 */ /* 0x000fe20000000800 */
[----:B------:R-:W-:Y:S01]  /*20b0*/  @!PT LDS RZ, [RZ] ;  /* 0x00000000fffff984 */ /* 0x000fe20000000800 */
[----:B------:R-:W-:Y:S01]  /*20c0*/  @!PT LDS RZ, [RZ] ;  /* 0x00000000fffff984 */ /* 0x000fe20000000800 */
[----:B------:R3:W-:Y:S06]  /*20d0*/  MEMBAR.ALL.CTA ;  /* 0x0000000000007992 */ /* 0x0007ec0000008000 */
[----:B---3--:R-:W3:Y:S01]  /*20e0*/  FENCE.VIEW.ASYNC.S ;  /* 0x00000000000073c6 */ /* 0x008ee20000000000 */
[----:B--2---:R-:W-:-:S13]  /*20f0*/  LOP3.LUT P0, RZ, R6, 0x1, RZ, 0xc0, !PT ;  /* 0x0000000106ff7812 */ /* 0x004fda000780c0ff */
[----:B---3--:R-:W-:Y:S01]  /*2100*/  VOTEU.ANY UP1, P0 ;  /* 0x0000000000ff7886 */ /* 0x008fe20000020100 */
[----:B------:R-:W-:-:S13]  /*2110*/  PLOP3.LUT P0, PT, PT, PT, UP1, 0x80, 0x8 ;  /* 0x000000000008781c */ /* 0x000fda0003f0f018 */
[----:B-1----:R-:W-:Y:S02]  /*2120*/  @P0 LOP3.LUT R0, R5, 0xffff, RZ, 0xc0, !PT ;  /* 0x0000ffff05000812 */ /* 0x002fe400078ec0ff */
[----:B------:R-:W-:Y:S02]  /*2130*/  @P0 MOV R2, R4 ;  /* 0x0000000400020202 */ /* 0x000fe40000000f00 */
[----:B------:R-:W-:Y:S01]  /*2140*/  @P0 R2UR UR6, R0 ;  /* 0x00000000000602ca */ /* 0x000fe200000e0000 */
[----:B------:R-:W-:Y:S01]  /*2150*/  VIADD R0, R3, 0xb0 ;  /* 0x000000b003007836 */ /* 0x000fe20000000000 */
[----:B------:R-:W-:Y:S02]  /*2160*/  @P0 SHF.R.U32.HI R4, RZ, 0x10, R5 ;  /* 0x00000010ff040819 */ /* 0x000fe40000011605 */
[----:B------:R-:W-:Y:S02]  /*2170*/  @P0 R2UR UR8, R2 ;  /* 0x00000000020802ca */ /* 0x000fe400000e0000 */
[----:B------:R-:W-:-:S02]  /*2180*/  PRMT R0, RZ, 0x654, R0 ;  /* 0x00000654ff007816 */ /* 0x000fc40000000000 */
[----:B------:R-:W-:Y:S02]  /*2190*/  @P0 R2UR UR4, R4 ;  /* 0x00000000040402ca */ /* 0x000fe400000e0000 */
[----:B------:R1:W-:Y:S03]  /*21a0*/  SYNCS.ARRIVE.TRANS64.RED.A1T0 RZ, [R0+URZ], RZ ;  /* 0x000000ff00ff79a7 */ /* 0x0003e600081004ff */
[----:B------:R-:W-:-:S04]  /*21b0*/  @UP1 UMOV UR37, UR6 ;  /* 0x0000000600251c82 */ /* 0x000fc80008000000 */
[----:B------:R-:W-:-:S04]  /*21c0*/  @UP1 UMOV UR38, UR8 ;  /* 0x0000000800261c82 */ /* 0x000fc80008000000 */
[----:B------:R-:W-:Y:S01]  /*21d0*/  @UP1 UMOV UR36, UR4 ;  /* 0x0000000400241c82 */ /* 0x000fe20008000000 */
[----:B------:R-:W-:Y:S05]  /*21e0*/  BRA.U !UP0, `(.L_x_40) ;  /* 0x0000000108d47547 */ /* 0x000fea000b800000 */
[----:B------:R-:W2:Y:S01]  /*21f0*/  LDCU.128 UR12, c[0x0][0xb10] ;  /* 0x00016200ff0c77ac */ /* 0x000ea20008000c00 */
[----:B------:R-:W3:Y:S01]  /*2200*/  LDCU UR25, c[0x0][0xb20] ;  /* 0x00016400ff1977ac */ /* 0x000ee20008000800 */
[----:B------:R-:W4:Y:S01]  /*2210*/  LDCU UR20, c[0x0][0xb0c] ;  /* 0x00016180ff1477ac */ /* 0x000f220008000800 */
[----:B------:R-:W1:Y:S01]  /*2220*/  LDCU.64 UR10, c[0x0][0xb28] ;  /* 0x00016500ff0a77ac */ /* 0x000e620008000a00 */
[----:B------:R-:W-:Y:S02]  /*2230*/  UISETP.NE.AND UP3, UPT, UR42, 0x1, UPT ;  /* 0x000000012a00788c */ /* 0x000fe4000bf65270 */
[----:B--2---:R-:W-:Y:S02]  /*2240*/  UIMAD.WIDE.U32 UR16, UR39, UR15, URZ ;  /* 0x0000000f271072a5 */ /* 0x004fe4000f8e00ff */
[----:B------:R-:W-:Y:S02]  /*2250*/  UIMAD.WIDE.U32 UR8, UR40, UR12, URZ ;  /* 0x0000000c280872a5 */ /* 0x000fe4000f8e00ff */
[----:B------:R-:W-:-:S02]  /*2260*/  UISETP.NE.AND UP0, UPT, UR14, 0x1, UPT ;  /* 0x000000010e00788c */ /* 0x000fc4000bf05270 */
[----:B------:R-:W-:Y:S01]  /*2270*/  UIMAD.WIDE.U32 UR22, UR37, UR15, URZ ;  /* 0x0000000f251672a5 */ /* 0x000fe2000f8e00ff */
[----:B------:R-:W-:Y:S02]  /*2280*/  UMOV UR16, UR17 ;  /* 0x0000001100107c82 */ /* 0x000fe40008000000 */
[----:B------:R-:W-:Y:S01]  /*2290*/  UMOV UR8, UR9 ;  /* 0x0000000900087c82 */ /* 0x000fe20008000000 */
[----:B---3--:R-:W-:Y:S02]  /*22a0*/  USHF.R.U32.HI UR16, URZ, UR25, UR16 ;  /* 0x00000019ff107299 */ /* 0x008fe40008011610 */
[----:B----4-:R-:W-:Y:S02]  /*22b0*/  UISETP.NE.AND UP2, UPT, UR20, 0x1, UPT ;  /* 0x000000011400788c */ /* 0x010fe4000bf45270 */
[----:B------:R-:W-:Y:S02]  /*22c0*/  USHF.R.U32.HI UR8, URZ, UR13, UR8 ;  /* 0x0000000dff087299 */ /* 0x000fe40008011608 */
[----:B------:R-:W-:-:S02]  /*22d0*/  USEL UR6, UR39, UR16, !UP0 ;  /* 0x0000001027067287 */ /* 0x000fc4000c000000 */
[----:B------:R-:W-:Y:S02]  /*22e0*/  USEL UR8, UR40, UR8, !UP2 ;  /* 0x0000000828087287 */ /* 0x000fe4000d000000 */
[----:B-1----:R-:W-:Y:S01]  /*22f0*/  UIMAD.WIDE.U32 UR16, UR6, UR10, URZ ;  /* 0x0000000a061072a5 */ /* 0x002fe2000f8e00ff */
[----:B------:R-:W-:Y:S01]  /*2300*/  UMOV UR4, UR23 ;  /* 0x0000001700047c82 */ /* 0x000fe20008000000 */
[----:B------:R-:W-:Y:S02]  /*2310*/  UIMAD.WIDE.U32 UR18, UR38, UR12, URZ ;  /* 0x0000000c261272a5 */ /* 0x000fe4000f8e00ff */
[----:B------:R-:W-:-:S03]  /*2320*/  UIMAD.WIDE.U32 UR22, UR8, UR10, URZ ;  /* 0x0000000a081672a5 */ /* 0x000fc6000f8e00ff */
[----:B------:R-:W-:Y:S01]  /*2330*/  UMOV UR16, UR17 ;  /* 0x0000001100107c82 */ /* 0x000fe20008000000 */
[----:B------:R-:W-:Y:S02]  /*2340*/  USHF.R.U32.HI UR4, URZ, UR25, UR4 ;  /* 0x00000019ff047299 */ /* 0x000fe40008011604 */
[----:B------:R-:W-:Y:S01]  /*2350*/  @UP3 USHF.R.U32.HI UR6, URZ, UR11, UR16 ;  /* 0x0000000bff063299 */ /* 0x000fe20008011610 */
[----:B------:R-:W-:Y:S01]  /*2360*/  UMOV UR18, UR19 ;  /* 0x0000001300127c82 */ /* 0x000fe20008000000 */
[----:B------:R-:W-:Y:S01]  /*2370*/  UMOV UR22, UR23 ;  /* 0x0000001700167c82 */ /* 0x000fe20008000000 */
[----:B------:R-:W-:Y:S02]  /*2380*/  USHF.R.U32.HI UR13, URZ, UR13, UR18 ;  /* 0x0000000dff0d7299 */ /* 0x000fe40008011612 */
[----:B------:R-:W-:Y:S02]  /*2390*/  USEL UR4, UR37, UR4, !UP0 ;  /* 0x0000000425047287 */ /* 0x000fe4000c000000 */
[----:B------:R-:W-:-:S02]  /*23a0*/  @UP3 USHF.R.U32.HI UR8, URZ, UR11, UR22 ;  /* 0x0000000bff083299 */ /* 0x000fc40008011616 */
[----:B------:R-:W-:Y:S02]  /*23b0*/  UIMAD UR9, UR42, UR6, URZ ;  /* 0x000000062a0972a4 */ /* 0x000fe4000f8e02ff */
[----:B------:R-:W-:Y:S02]  /*23c0*/  USEL UR6, UR38, UR13, !UP2 ;  /* 0x0000000d26067287 */ /* 0x000fe4000d000000 */
[----:B------:R-:W-:Y:S02]  /*23d0*/  UIMAD UR12, UR42, UR8, URZ ;  /* 0x000000082a0c72a4 */ /* 0x000fe4000f8e02ff */
[----:B------:R-:W-:Y:S02]  /*23e0*/  UISETP.GE.AND UP0, UPT, UR4, UR9, UPT ;  /* 0x000000090400728c */ /* 0x000fe4000bf06270 */
[----:B------:R-:W-:Y:S02]  /*23f0*/  UIMAD.WIDE.U32 UR16, UR4, UR10, URZ ;  /* 0x0000000a041072a5 */ /* 0x000fe4000f8e00ff */
[----:B------:R-:W-:-:S02]  /*2400*/  UISETP.GE.OR UP0, UPT, UR6, UR12, UP0 ;  /* 0x0000000c0600728c */ /* 0x000fc40008706670 */
        /* <DEDUP_REMOVED lines=19> */
.L_x_40:
[----:B------:R-:W2:Y:S02]  /*2540*/  LDCU UR4, c[0x0][0xb30] ;  /* 0x00016600ff0477ac */ /* 0x000ea40008000800 */
[----:B--2---:R-:W-:-:S09]  /*2550*/  UISETP.NE.AND UP0, UPT, UR4, 0x1, UPT ;  /* 0x000000010400788c */ /* 0x004fd2000bf05270 */
[----:B------:R-:W-:Y:S05]  /*2560*/  BRA.U UP0, `(.L_x_41) ;  /* 0x0000000100447547 */ /* 0x000fea000b800000 */
[----:B------:R-:W2:Y:S01]  /*2570*/  LDCU.128 UR12, c[0x0][0xb10] ;  /* 0x00016200ff0c77ac */ /* 0x000ea20008000c00 */
[----:B------:R-:W3:Y:S01]  /*2580*/  LDCU UR16, c[0x0][0xb0c] ;  /* 0x00016180ff1077ac */ /* 0x000ee20008000800 */
[----:B------:R-:W4:Y:S01]  /*2590*/  LDCU UR17, c[0x0][0xb20] ;  /* 0x00016400ff1177ac */ /* 0x000f220008000800 */
[----:B--2---:R-:W-:Y:S02]  /*25a0*/  UIMAD.WIDE.U32 UR10, UR38, UR12, URZ ;  /* 0x0000000c260a72a5 */ /* 0x004fe4000f8e00ff */
[----:B------:R-:W-:Y:S02]  /*25b0*/  UIMAD.WIDE.U32 UR8, UR37, UR15, URZ ;  /* 0x0000000f250872a5 */ /* 0x000fe4000f8e00ff */
[----:B---3--:R-:W-:Y:S02]  /*25c0*/  UISETP.NE.AND UP2, UPT, UR16, 0x1, UPT ;  /* 0x000000011000788c */ /* 0x008fe4000bf45270 */
[----:B------:R-:W-:Y:S01]  /*25d0*/  UISETP.NE.AND UP0, UPT, UR14, 0x1, UPT ;  /* 0x000000010e00788c */ /* 0x000fe2000bf05270 */
[----:B------:R-:W-:-:S02]  /*25e0*/  UMOV UR6, UR11 ;  /* 0x0000000b00067c82 */ /* 0x000fc40008000000 */
[----:B------:R-:W-:Y:S01]  /*25f0*/  UMOV UR4, UR9 ;  /* 0x0000000900047c82 */ /* 0x000fe20008000000 */
[----:B------:R-:W-:Y:S02]  /*2600*/  USHF.R.U32.HI UR6, URZ, UR13, UR6 ;  /* 0x0000000dff067299 */ /* 0x000fe40008011606 */
[----:B----4-:R-:W-:Y:S02]  /*2610*/  USHF.R.U32.HI UR4, URZ, UR17, UR4 ;  /* 0x00000011ff047299 */ /* 0x010fe40008011604 */
[----:B------:R-:W-:Y:S02]  /*2620*/  USEL UR6, UR38, UR6, !UP2 ;  /* 0x0000000626067287 */ /* 0x000fe4000d000000 */
[----:B------:R-:W-:-:S04]  /*2630*/  USEL UR4, UR37, UR4, !UP0 ;  /* 0x0000000425047287 */ /* 0x000fc8000c000000 */
[----:B------:R-:W-:Y:S02]  /*2640*/  UIADD3 UR8, UPT, UPT, UR6, -UR4, URZ ;  /* 0x8000000406087290 */ /* 0x000fe4000fffe0ff */
[----:B------:R-:W-:Y:S02]  /*2650*/  UIADD3 UR4, UPT, UPT, -UR6, UR4, URZ ;  /* 0x0000000406047290 */ /* 0x000fe4000fffe1ff */
[----:B------:R-:W-:Y:S02]  /*2660*/  UIMAD UR37, UR8, UR14, UR37 ;  /* 0x0000000e082572a4 */ /* 0x000fe4000f8e0225 */
[----:B------:R-:W-:-:S12]  /*2670*/  UIMAD UR38, UR4, UR16, UR38 ;  /* 0x00000010042672a4 */ /* 0x000fd8000f8e0226 */
.L_x_41:
[----:B------:R-:W-:Y:S01]  /*2680*/  VIADD R11, R11, 0x1 ;  /* 0x000000010b0b7836 */ /* 0x000fe20000000000 */
[----:B------:R-:W-:Y:S01]  /*2690*/  R2UR UR4, R87 ;  /* 0x00000000570472ca */ /* 0x000fe200000e0000 */
[----:B------:R-:W-:Y:S01]  /*26a0*/  UIADD3 UR20, UPT, UPT, UR37, UR59, URZ ;  /* 0x0000003b25147290 */ /* 0x000fe2000fffe0ff */
[----:B------:R-:W-:Y:S02]  /*26b0*/  PLOP3.LUT P1, PT, PT, PT, PT, 0x80, 0x8 ;  /* 0x000000000008781c */ /* 0x000fe40003f2f070 */
[----:B------:R-:W-:-:S04]  /*26c0*/  ISETP.NE.AND P0, PT, R11, 0x2, PT ;  /* 0x000000020b00780c */ /* 0x000fc80003f05270 */
[----:B------:R-:W-:Y:S02]  /*26d0*/  SEL R3, RZ, 0x1, P0 ;  /* 0x00000001ff037807 */ /* 0x000fe40000000000 */
[----:B------:R-:W-:Y:S02]  /*26e0*/  SEL R11, R11, RZ, P0 ;  /* 0x000000ff0b0b7207 */ /* 0x000fe40000000000 */
[----:B------:R-:W-:Y:S01]  /*26f0*/  LOP3.LUT R10, R10, R3, RZ, 0x3c, !PT ;  /* 0x000000030a0a7212 */ /* 0x000fe200078e3cff */
[----:B------:R-:W-:Y:S01]  /*2700*/  UIADD3 UR16, UPT, UPT, UR38, UR4, URZ ;  /* 0x0000000426107290 */ /* 0x000fe2000fffe0ff */
[----:B------:R-:W-:Y:S11]  /*2710*/  BRA.U UP1, `(.L_x_42) ;  /* 0xfffffff101587547 */ /* 0x000ff6000b83ffff */
[----:B------:R-:W-:Y:S01]  /*2720*/  UIADD3 UR7, UPT, UPT, UR7, 0x28, URZ ;  /* 0x0000002807077890 */ /* 0x000fe2000fffe0ff */
[----:B------:R-:W-:-:S03]  /*2730*/  SHF.L.U32 R3, R12, 0x1f, RZ ;  /* 0x0000001f0c037819 */ /* 0x000fc600000006ff */
[----:B------:R-:W-:-:S09]  /*2740*/  ULEA UR4, UR5, UR7, 0x3 ;  /* 0x0000000705047291 */ /* 0x000fd2000f8e18ff */
[----:B------:R-:W2:Y:S02]  /*2750*/  SYNCS.PHASECHK.TRANS64.TRYWAIT P0, [UR4], R3 ;  /* 0x00000003ff0075a7 */ /* 0x000ea40008001104 */
[----:B--2---:R-:W-:Y:S05]  /*2760*/  @!P0 BRA `(.L_x_43) ;  /* 0x0000007000148947 */ /* 0x004fea0003800000 */
.L_x_138:
[----:B------:R-:W-:-:S04]  /*2770*/  UIADD3 UR4, UPT, UPT, UR5, 0x1, URZ ;  /* 0x0000000105047890 */ /* 0x000fc8000fffe0ff */
[----:B------:R-:W-:-:S04]  /*2780*/  UISETP.NE.AND UP0, UPT, UR4, 0x5, UPT ;  /* 0x000000050400788c */ /* 0x000fc8000bf05270 */
[----:B------:R-:W-:Y:S02]  /*2790*/  USEL UR6, URZ, 0x1, UP0 ;  /* 0x00000001ff067887 */ /* 0x000fe40008000000 */
[----:B------:R-:W-:-:S04]  /*27a0*/  USEL UR4, UR4, URZ, UP0 ;  /* 0x000000ff04047287 */ /* 0x000fc80008000000 */
[----:B------:R-:W-:Y:S01]  /*27b0*/  ULEA UR5, UR4, UR7, 0x3 ;  /* 0x0000000704057291 */ /* 0x000fe2000f8e18ff */
[----:B------:R-:W-:-:S04]  /*27c0*/  LOP3.LUT R2, R12, UR6, RZ, 0x3c, !PT ;  /* 0x000000060c027c12 */ /* 0x000fc8000f8e3cff */
[----:B-1----:R-:W-:-:S04]  /*27d0*/  SHF.L.U32 R3, R2, 0x1f, RZ ;  /* 0x0000001f02037819 */ /* 0x002fc800000006ff */
[----:B------:R-:W1:Y:S02]  /*27e0*/  SYNCS.PHASECHK.TRANS64.TRYWAIT P0, [UR5], R3 ;  /* 0x00000003ff0075a7 */ /* 0x000e640008001105 */
[----:B-1----:R-:W-:Y:S05]  /*27f0*/  @!P0 BRA `(.L_x_44) ;  /* 0x0000007000088947 */ /* 0x002fea0003800000 */
.L_x_140:
        /* <DEDUP_REMOVED lines=9> */
.L_x_142:
        /* <DEDUP_REMOVED lines=9> */
.L_x_144:
[----:B------:R-:W-:-:S04]  /*2920*/  UIADD3 UR4, UPT, UPT, UR4, 0x1, URZ ;  /* 0x0000000104047890 */ /* 0x000fc8000fffe0ff */
[----:B------:R-:W-:-:S04]  /*2930*/  UISETP.NE.AND UP0, UPT, UR4, 0x5, UPT ;  /* 0x000000050400788c */ /* 0x000fc8000bf05270 */
[----:B------:R-:W-:Y:S02]  /*2940*/  USEL UR5, URZ, 0x1, UP0 ;  /* 0x00000001ff057887 */ /* 0x000fe40008000000 */
[----:B------:R-:W-:-:S04]  /*2950*/  USEL UR4, UR4, URZ, UP0 ;  /* 0x000000ff04047287 */ /* 0x000fc80008000000 */
[----:B------:R-:W-:Y:S01]  /*2960*/  ULEA UR4, UR4, UR7, 0x3 ;  /* 0x0000000704047291 */ /* 0x000fe2000f8e18ff */
[----:B-1----:R-:W-:-:S04]  /*2970*/  LOP3.LUT R3, R2, UR5, RZ, 0x3c, !PT ;  /* 0x0000000502037c12 */ /* 0x002fc8000f8e3cff */
[----:B------:R-:W-:Y:S01]  /*2980*/  SHF.L.U32 R3, R3, 0x1f, RZ ;  /* 0x0000001f03037819 */ /* 0x000fe200000006ff */
[----:B------:R-:W-:-:S07]  /*2990*/  IMAD.U32 R0, RZ, RZ, UR4 ;  /* 0x00000004ff007e24 */ /* 0x000fce000f8e00ff */
.L_x_47:
[----:B-1----:R1:W2:Y:S02]  /*29a0*/  SYNCS.PHASECHK.TRANS64.TRYWAIT P0, [R0+URZ], R3 ;  /* 0x00000003000075a7 */ /* 0x0022a400080011ff */
[----:B--2---:R-:W-:Y:S05]  /*29b0*/  @!P0 NANOSLEEP.SYNCS 0x989680 ;  /* 0x009896800000895d */ /* 0x004fea0003900000 */
[----:B------:R-:W2:Y:S02]  /*29c0*/  @!P0 SYNCS.PHASECHK.TRANS64 P0, [R0+URZ], R3 ;  /* 0x00000003000085a7 */ /* 0x000ea400080010ff */
[----:B--2---:R-:W-:Y:S05]  /*29d0*/  @P0 EXIT ;  /* 0x000000000000094d */ /* 0x004fea0003800000 */
[----:B------:R-:W-:Y:S05]  /*29e0*/  BRA `(.L_x_47) ;  /* 0xfffffffc00ec7947 */ /* 0x000fea000383ffff */
.L_x_22:
[----:B------:R-:W1:Y:S02]  /*29f0*/  S2UR UR4, SR_CgaCtaId ;  /* 0x00000000000479c3 */ /* 0x000e640000008800 */
[----:B-1----:R-:W-:-:S04]  /*2a00*/  UISETP.NE.AND UP0, UPT, UR4, URZ, UPT ;  /* 0x000000ff0400728c */ /* 0x002fc8000bf05270 */
[----:B------:R-:W-:-:S09]  /*2a10*/  UISETP.NE.OR UP0, UPT, UR17, 0x1, UP0 ;  /* 0x000000011100788c */ /* 0x000fd20008705670 */
[----:B------:R-:W-:Y:S05]  /*2a20*/  BRA.U UP0, `(.L_x_48) ;  /* 0x00000005004c7547 */ /* 0x000fea000b800000 */
[----:B------:R-:W1:Y:S01]  /*2a30*/  S2UR UR5, SR_CgaCtaId ;  /* 0x00000000000579c3 */ /* 0x000e620000008800 */
[----:B------:R-:W-:Y:S01]  /*2a40*/  UMOV UR4, 0x400 ;  /* 0x0000040000047882 */ /* 0x000fe20000000000 */
[----:B------:R-:W-:Y:S01]  /*2a50*/  ISETP.GE.U32.AND P2, PT, R0, 0x2, PT ;  /* 0x000000020000780c */ /* 0x000fe20003f46070 */
[----:B------:R-:W-:Y:S01]  /*2a60*/  IMAD.MOV.U32 R12, RZ, RZ, 0x1 ;  /* 0x00000001ff0c7424 */ /* 0x000fe200078e00ff */
[----:B------:R-:W-:Y:S02]  /*2a70*/  CS2R R10, SRZ ;  /* 0x00000000000a7805 */ /* 0x000fe4000001ff00 */
[----:B------:R-:W-:Y:S01]  /*2a80*/  CS2R R8, SRZ ;  /* 0x0000000000087805 */ /* 0x000fe2000001ff00 */
[----:B-1----:R-:W-:-:S03]  /*2a90*/  ULEA UR6, UR5, UR4, 0x18 ;  /* 0x0000000405067291 */ /* 0x002fc6000f8ec0ff */
[----:B------:R-:W-:-:S09]  /*2aa0*/  UMOV UR5, URZ ;  /* 0x000000ff00057c82 */ /* 0x000fd20008000000 */
.L_x_52:
[----:B------:R-:W-:Y:S02]  /*2ab0*/  LEA R2, R8, UR6, 0x3 ;  /* 0x0000000608027c11 */ /* 0x000fe4000f8e18ff */
[----:B------:R-:W-:-:S03]  /*2ac0*/  SHF.L.U32 R5, R9, 0x1f, RZ ;  /* 0x0000001f09057819 */ /* 0x000fc600000006ff */
[----:B------:R-:W-:Y:S01]  /*2ad0*/  VIADD R4, R2, 0x110 ;  /* 0x0000011002047836 */ /* 0x000fe20000000000 */
[----:B------:R-:W1:Y:S02]  /*2ae0*/  SYNCS.PHASECHK.TRANS64.TRYWAIT P0, [R2+URZ+0x100], R5 ;  /* 0x00010005020075a7 */ /* 0x000e6400080011ff */
[----:B-1----:R-:W-:Y:S05]  /*2af0*/  @!P0 BRA `(.L_x_49) ;  /* 0x0000006c00908947 */ /* 0x002fea0003800000 */
.L_x_145:
[----:B------:R-:W-:Y:S01]  /*2b00*/  ULEA UR4, UR5, UR6, 0x3 ;  /* 0x0000000605047291 */ /* 0x000fe2000f8e18ff */
[----:B------:R-:W-:Y:S02]  /*2b10*/  PRMT R4, RZ, 0x654, R4 ;  /* 0x00000654ff047816 */ /* 0x000fe40000000004 */
[----:B-1----:R-:W-:Y:S01]  /*2b20*/  SHF.L.U32 R5, R12, 0x1f, RZ ;  /* 0x0000001f0c057819 */ /* 0x002fe200000006ff */
[----:B------:R-:W-:Y:S01]  /*2b30*/  UIADD3 UR7, UPT, UPT, UR4, 0xa0, URZ ;  /* 0x000000a004077890 */ /* 0x000fe2000fffe0ff */
[----:B------:R1:W-:Y:S05]  /*2b40*/  SYNCS.ARRIVE.TRANS64.RED.A1T0 RZ, [R4+URZ], RZ ;  /* 0x000000ff04ff79a7 */ /* 0x0003ea00081004ff */
[----:B------:R-:W-:Y:S01]  /*2b50*/  IMAD.U32 R7, RZ, RZ, UR7 ;  /* 0x00000007ff077e24 */ /* 0x000fe2000f8e00ff */
[----:B------:R-:W2:Y:S04]  /*2b60*/  SYNCS.PHASECHK.TRANS64.TRYWAIT P0, [UR4+0xb0], R5 ;  /* 0x0000b005ff0075a7 */ /* 0x000ea80008001104 */
[----:B------:R-:W-:Y:S01]  /*2b70*/  PRMT R6, R0, 0x654, R7 ;  /* 0x0000065400067816 */ /* 0x000fe20000000007 */
[----:B-1----:R-:W-:Y:S01]  /*2b80*/  @!P2 IMAD.MOV.U32 R4, RZ, RZ, 0x10 ;  /* 0x00000010ff04a424 */ /* 0x002fe200078e00ff */
[----:B--2---:R-:W-:Y:S06]  /*2b90*/  @!P0 BRA `(.L_x_50) ;  /* 0x0000006c007c8947 */ /* 0x004fec0003800000 */
.L_x_147:
[----:B------:R-:W-:Y:S01]  /*2ba0*/  ULEA UR8, UR5, UR6, 0x4 ;  /* 0x0000000605087291 */ /* 0x000fe2000f8e20ff */
[----:B------:R-:W-:Y:S01]  /*2bb0*/  SEL R3, R6, R3, !P2 ;  /* 0x0000000306037207 */ /* 0x000fe20005000000 */
[----:B------:R-:W-:Y:S01]  /*2bc0*/  UIADD3 UR9, UPT, UPT, UR4, 0xa0, URZ ;  /* 0x000000a004097890 */ /* 0x000fe2000fffe0ff */
[----:B-1----:R-:W-:Y:S01]  /*2bd0*/  LEA R2, R11, UR6, 0x3 ;  /* 0x000000060b027c11 */ /* 0x002fe2000f8e18ff */
[----:B------:R-:W-:Y:S01]  /*2be0*/  UIADD3 UR8, UPT, UPT, UR8, 0x130, URZ ;  /* 0x0000013008087890 */ /* 0x000fe2000fffe0ff */
[----:B------:R-:W-:Y:S01]  /*2bf0*/  SHF.L.U32 R5, R10, 0x1f, RZ ;  /* 0x0000001f0a057819 */ /* 0x000fe200000006ff */
[----:B------:R1:W-:Y:S01]  /*2c00*/  @!P2 SYNCS.ARRIVE.TRANS64.RED RZ, [R3+URZ], R4 ;  /* 0x0000000403ffa9a7 */ /* 0x0003e200080004ff */
[----:B------:R-:W-:Y:S01]  /*2c10*/  UIADD3 UR4, UPT, UPT, UR5, 0x1, URZ ;  /* 0x0000000105047890 */ /* 0x000fe2000fffe0ff */
[----:B------:R-:W-:-:S03]  /*2c20*/  VIADD R8, R8, 0x1 ;  /* 0x0000000108087836 */ /* 0x000fc60000000000 */
[----:B------:R-:W-:Y:S02]  /*2c30*/  UISETP.NE.AND UP0, UPT, UR4, 0x2, UPT ;  /* 0x000000020400788c */ /* 0x000fe4000bf05270 */
[----:B------:R-:W-:Y:S06]  /*2c40*/  UGETNEXTWORKID.BROADCAST [UR8], [UR9] ;  /* 0x00000000080073ca */ /* 0x000fec0008000100 */
[----:B------:R-:W-:Y:S01]  /*2c50*/  USEL UR7, URZ, 0x1, UP0 ;  /* 0x00000001ff077887 */ /* 0x000fe20008000000 */
[----:B------:R-:W-:Y:S01]  /*2c60*/  ISETP.NE.AND P0, PT, R8, 0x2, PT ;  /* 0x000000020800780c */ /* 0x000fe20003f05270 */
[----:B------:R-:W-:Y:S01]  /*2c70*/  USEL UR5, UR4, URZ, UP0 ;  /* 0x000000ff04057287 */ /* 0x000fe20008000000 */
[----:B------:R-:W2:Y:S03]  /*2c80*/  SYNCS.PHASECHK.TRANS64.TRYWAIT P1, [R2+URZ+0xa0], R5 ;  /* 0x0000a005020075a7 */ /* 0x000ea600080211ff */
[----:B------:R-:W-:Y:S01]  /*2c90*/  LOP3.LUT R12, R12, UR7, RZ, 0x3c, !PT ;  /* 0x000000070c0c7c12 */ /* 0x000fe2000f8e3cff */
[----:B-12---:R-:W-:Y:S07]  /*2ca0*/  @!P1 BRA `(.L_x_51) ;  /* 0x0000006c00509947 */ /* 0x006fee0003800000 */
.L_x_148:
[C---:B------:R-:W-:Y:S01]  /*2cb0*/  LEA R4, R11.reuse, UR6, 0x4 ;  /* 0x000000060b047c11 */ /* 0x040fe2000f8e20ff */
[----:B-1----:R-:W-:Y:S01]  /*2cc0*/  VIADD R2, R2, 0xb0 ;  /* 0x000000b002027836 */ /* 0x002fe20000000000 */
[----:B------:R-:W-:Y:S01]  /*2cd0*/  SEL R8, R8, RZ, P0 ;  /* 0x000000ff08087207 */ /* 0x000fe20000000000 */
[----:B------:R-:W-:-:S03]  /*2ce0*/  VIADD R11, R11, 0x1 ;  /* 0x000000010b0b7836 */ /* 0x000fc60000000000 */
[----:B------:R-:W1:Y:S01]  /*2cf0*/  LDS.128 R4, [R4+0x130] ;  /* 0x0001300004047984 */ /* 0x000e620000000c00 */
[----:B------:R-:W-:Y:S02]  /*2d00*/  PRMT R2, RZ, 0x654, R2 ;  /* 0x00000654ff027816 */ /* 0x000fe40000000002 */
[C---:B------:R-:W-:Y:S01]  /*2d10*/  ISETP.NE.AND P1, PT, R11.reuse, 0x2, PT ;  /* 0x000000020b00780c */ /* 0x040fe20003f25270 */
[----:B------:R-:W-:Y:S01]  /*2d20*/  @!PT LDS RZ, [RZ] ;  /* 0x00000000fffff984 */ /* 0x000fe20000000800 */
[----:B------:R-:W-:Y:S01]  /*2d30*/  @!PT LDS RZ, [RZ] ;  /* 0x00000000fffff984 */ /* 0x000fe20000000800 */
[----:B------:R-:W-:Y:S01]  /*2d40*/  @!PT LDS RZ, [RZ] ;  /* 0x00000000fffff984 */ /* 0x000fe20000000800 */
[----:B------:R-:W-:Y:S01]  /*2d50*/  @!PT LDS RZ, [RZ] ;  /* 0x00000000fffff984 */ /* 0x000fe20000000800 */
[----:B------:R2:W-:Y:S06]  /*2d60*/  MEMBAR.ALL.CTA ;  /* 0x0000000000007992 */ /* 0x0005ec0000008000 */
[----:B--2---:R-:W2:Y:S01]  /*2d70*/  FENCE.VIEW.ASYNC.S ;  /* 0x00000000000073c6 */ /* 0x004ea20000000000 */
[----:B------:R-:W-:Y:S01]  /*2d80*/  SEL R11, R11, RZ, P1 ;  /* 0x000000ff0b0b7207 */ /* 0x000fe20000800000 */
[----:B--2---:R2:W-:Y:S01]  /*2d90*/  SYNCS.ARRIVE.TRANS64.RED.A1T0 RZ, [R2+URZ], RZ ;  /* 0x000000ff02ff79a7 */ /* 0x0045e200081004ff */
[----:B-1----:R-:W-:-:S02]  /*2da0*/  LOP3.LUT P3, RZ, R6, 0x1, RZ, 0xc0, !PT ;  /* 0x0000000106ff7812 */ /* 0x002fc4000786c0ff */
[----:B------:R-:W-:-:S04]  /*2db0*/  SEL R5, RZ, 0x1, P1 ;  /* 0x00000001ff057807 */ /* 0x000fc80000800000 */
[----:B------:R-:W-:Y:S02]  /*2dc0*/  LOP3.LUT R10, R10, R5, RZ, 0x3c, !PT ;  /* 0x000000050a0a7212 */ /* 0x000fe400078e3cff */
[----:B--2---:R-:W-:-:S04]  /*2dd0*/  SEL R2, RZ, 0x1, P0 ;  /* 0x00000001ff027807 */ /* 0x004fc80000000000 */
[----:B------:R-:W-:Y:S01]  /*2de0*/  LOP3.LUT R9, R9, R2, RZ, 0x3c, !PT ;  /* 0x0000000209097212 */ /* 0x000fe200078e3cff */
[----:B------:R-:W-:Y:S06]  /*2df0*/  @P3 BRA `(.L_x_52) ;  /* 0xfffffffc002c3947 */ /* 0x000fec000383ffff */
[----:B------:R-:W-:Y:S01]  /*2e00*/  ULEA UR4, UR5, UR6, 0x3 ;  /* 0x0000000605047291 */ /* 0x000fe2000f8e18ff */
[----:B------:R-:W-:-:S08]  /*2e10*/  SHF.L.U32 R3, R12, 0x1f, RZ ;  /* 0x0000001f0c037819 */ /* 0x000fd000000006ff */
[----:B------:R-:W1:Y:S02]  /*2e20*/  SYNCS.PHASECHK.TRANS64 P0, [UR4+0xb0], R3 ;  /* 0x0000b003ff0075a7 */ /* 0x000e640008001004 */
[----:B-1----:R-:W-:Y:S05]  /*2e30*/  @P0 BRA `(.L_x_53) ;  /* 0x0000000000080947 */ /* 0x002fea0003800000 */
[----:B------:R-:W1:Y:S02]  /*2e40*/  SYNCS.PHASECHK.TRANS64.TRYWAIT P0, [UR4+0xb0], R3 ;  /* 0x0000b003ff0075a7 */ /* 0x000e640008001104 */
[----:B-1----:R-:W-:Y:S05]  /*2e50*/  @!P0 BRA `(.L_x_54) ;  /* 0x0000006800f88947 */ /* 0x002fea0003800000 */
.L_x_53:
[----:B------:R-:W-:-:S04]  /*2e60*/  UIADD3 UR7, UPT, UPT, UR5, 0x1, URZ ;  /* 0x0000000105077890 */ /* 0x000fc8000fffe0ff */
[----:B------:R-:W-:-:S04]  /*2e70*/  UISETP.NE.AND UP0, UPT, UR7, 0x2, UPT ;  /* 0x000000020700788c */ /* 0x000fc8000bf05270 */
[----:B------:R-:W-:Y:S02]  /*2e80*/  USEL UR8, URZ, 0x1, UP0 ;  /* 0x00000001ff087887 */ /* 0x000fe40008000000 */
[----:B------:R-:W-:-:S04]  /*2e90*/  USEL UR7, UR7, URZ, UP0 ;  /* 0x000000ff07077287 */ /* 0x000fc80008000000 */
[----:B------:R-:W-:Y:S01]  /*2ea0*/  ULEA UR7, UR7, UR6, 0x3 ;  /* 0x0000000607077291 */ /* 0x000fe2000f8e18ff */
[----:B-1----:R-:W-:-:S04]  /*2eb0*/  LOP3.LUT R3, R12, UR8, RZ, 0x3c, !PT ;  /* 0x000000080c037c12 */ /* 0x002fc8000f8e3cff */
[----:B------:R-:W-:-:S04]  /*2ec0*/  SHF.L.U32 R0, R3, 0x1f, RZ ;  /* 0x0000001f03007819 */ /* 0x000fc800000006ff */
[----:B------:R-:W1:Y:S02]  /*2ed0*/  SYNCS.PHASECHK.TRANS64 P0, [UR7+0xb0], R0 ;  /* 0x0000b000ff0075a7 */ /* 0x000e640008001007 */
[----:B-1----:R-:W-:Y:S05]  /*2ee0*/  @P0 EXIT ;  /* 0x000000000000094d */ /* 0x002fea0003800000 */
[----:B------:R-:W-:Y:S02]  /*2ef0*/  SHF.L.U32 R3, R3, 0x1f, RZ ;  /* 0x0000001f03037819 */ /* 0x000fe400000006ff */
[----:B------:R-:W-:-:S07]  /*2f00*/  MOV R0, UR7 ;  /* 0x0000000700007c02 */ /* 0x000fce0008000f00 */
.L_x_55:
[----:B-1----:R1:W2:Y:S02]  /*2f10*/  SYNCS.PHASECHK.TRANS64.TRYWAIT P0, [R0+URZ+0xb0], R3 ;  /* 0x0000b003000075a7 */ /* 0x0022a400080011ff */
[----:B--2---:R-:W-:Y:S05]  /*2f20*/  @!P0 NANOSLEEP.SYNCS 0x989680 ;  /* 0x009896800000895d */ /* 0x004fea0003900000 */
[----:B------:R-:W2:Y:S02]  /*2f30*/  @!P0 SYNCS.PHASECHK.TRANS64 P0, [R0+URZ+0xb0], R3 ;  /* 0x0000b003000085a7 */ /* 0x000ea400080010ff */
[----:B--2---:R-:W-:Y:S05]  /*2f40*/  @P0 EXIT ;  /* 0x000000000000094d */ /* 0x004fea0003800000 */
[----:B------:R-:W-:Y:S05]  /*2f50*/  BRA `(.L_x_55) ;  /* 0xfffffffc00ec7947 */ /* 0x000fea000383ffff */
.L_x_48:
[----:B------:R-:W-:Y:S05]  /*2f60*/  BRA.U UP4, `(.L_x_56) ;  /* 0x0000000d04847547 */ /* 0x000fea000b800000 */
[----:B------:R-:W1:Y:S01]  /*2f70*/  S2UR UR7, SR_CgaCtaId ;  /* 0x00000000000779c3 */ /* 0x000e620000008800 */
[----:B------:R-:W-:Y:S01]  /*2f80*/  UMOV UR4, 0x40 ;  /* 0x0000004000047882 */ /* 0x000fe20000000000 */
[----:B------:R-:W-:Y:S01]  /*2f90*/  NOP ;  /* 0x0000000000007918 */ /* 0x000fe20000000000 */
[----:B------:R-:W-:Y:S01]  /*2fa0*/  UMOV UR6, 0x400 ;  /* 0x0000040000067882 */ /* 0x000fe20000000000 */
[----:B-1----:R-:W-:Y:S02]  /*2fb0*/  ULEA UR5, UR7, UR4, 0x18 ;  /* 0x0000000407057291 */ /* 0x002fe4000f8ec0ff */
[----:B------:R-:W-:-:S07]  /*2fc0*/  ULEA UR6, UR7, UR6, 0x18 ;  /* 0x0000000607067291 */ /* 0x000fce000f8ec0ff */
[----:B------:R-:W1:Y:S02]  /*2fd0*/  LDS.U8 R0, [UR5+0x1c] ;  /* 0x00001c05ff007984 */ /* 0x000e640008000000 */
[----:B-1----:R-:W-:-:S13]  /*2fe0*/  ISETP.NE.AND P0, PT, R0, RZ, PT ;  /* 0x000000ff0000720c */ /* 0x002fda0003f05270 */
[----:B------:R-:W-:Y:S05]  /*2ff0*/  @P0 BRA `(.L_x_57) ;  /* 0x0000000000580947 */ /* 0x000fea0003800000 */
[----:B------:R-:W-:-:S13]  /*3000*/  ELECT P0, URZ, PT ;  /* 0x0000000000ff782f */ /* 0x000fda0003800000 */
[----:B------:R-:W-:Y:S05]  /*3010*/  @!P0 BRA `(.L_x_58) ;  /* 0x0000000000608947 */ /* 0x000fea0003800000 */
[----:B------:R-:W-:Y:S01]  /*3020*/  UMOV UR4, 0x10 ;  /* 0x0000001000047882 */ /* 0x000fe20000000000 */
[----:B------:R-:W-:Y:S01]  /*3030*/  HFMA2 R0, -RZ, RZ, 0, 5.9604644775390625e-08 ;  /* 0x00000001ff007431 */ /* 0x000fe200000001ff */
[----:B------:R-:W-:-:S03]  /*3040*/  MOV R3, 0xffff ;  /* 0x0000ffff00037802 */ /* 0x000fc60000000f00 */
[----:B------:R-:W-:Y:S04]  /*3050*/  DEPBAR.LE SB1, 0x36 ;  /* 0x00009d800000791a */ /* 0x000fe80000000000 */
[----:B------:R-:W1:Y:S02]  /*3060*/  UTCATOMSWS.FIND_AND_SET.ALIGN UP0, UR4, UR4 ;  /* 0x00000004000475e3 */ /* 0x000e640008000800 */
[----:B-1----:R-:W-:Y:S01]  /*3070*/  MOV R4, UR4 ;  /* 0x0000000400047c02 */ /* 0x002fe20008000f00 */
[----:B------:R-:W-:Y:S06]  /*3080*/  BRA.U UP0, `(.L_x_59) ;  /* 0x0000000100187547 */ /* 0x000fec000b800000 */
.L_x_60:
[----:B------:R-:W-:Y:S05]  /*3090*/  NANOSLEEP 0x64 ;  /* 0x000000640000795d */ /* 0x000fea0003800000 */
[----:B------:R-:W-:-:S05]  /*30a0*/  UMOV UR4, 0x10 ;  /* 0x0000001000047882 */ /* 0x000fca0000000000 */
[----:B------:R-:W-:Y:S04]  /*30b0*/  DEPBAR.LE SB1, 0x36 ;  /* 0x00009d800000791a */ /* 0x000fe80000000000 */
[----:B------:R-:W1:Y:S02]  /*30c0*/  UTCATOMSWS.FIND_AND_SET.ALIGN UP0, UR4, UR4 ;  /* 0x00000004000475e3 */ /* 0x000e640008000800 */
[----:B-1----:R-:W-:Y:S01]  /*30d0*/  MOV R4, UR4 ;  /* 0x0000000400047c02 */ /* 0x002fe20008000f00 */
[----:B------:R-:W-:Y:S05]  /*30e0*/  BRA.U !UP0, `(.L_x_60) ;  /* 0xfffffffd08e87547 */ /* 0x000fea000b83ffff */
.L_x_59:
[-C--:B------:R-:W-:Y:S02]  /*30f0*/  SHF.L.U32 R3, R3, R4.reuse, RZ ;  /* 0x0000000403037219 */ /* 0x080fe400000006ff */
[----:B------:R-:W-:Y:S01]  /*3100*/  SHF.L.U32 R0, R0, R4, RZ ;  /* 0x0000000400007219 */ /* 0x000fe200000006ff */
[----:B------:R-:W-:Y:S02]  /*3110*/  IMAD.SHL.U32 R4, R4, 0x20, RZ ;  /* 0x0000002004047824 */ /* 0x000fe400078e00ff */
[----:B------:R1:W-:Y:S04]  /*3120*/  ATOMS.OR RZ, [UR5+0x14], R3 ;  /* 0x00001403ffff798c */ /* 0x0003e8000b000005 */
[----:B------:R1:W-:Y:S04]  /*3130*/  ATOMS.OR RZ, [UR5+0x18], R0 ;  /* 0x00001800ffff798c */ /* 0x0003e8000b000005 */
[----:B------:R1:W-:Y:S01]  /*3140*/  STS [UR6+0x150], R4 ;  /* 0x00015004ff007988 */ /* 0x0003e20008000806 */
[----:B------:R-:W-:Y:S05]  /*3150*/  BRA `(.L_x_58) ;  /* 0x0000000000107947 */ /* 0x000fea0003800000 */
.L_x_57:
[----:B------:R-:W-:Y:S02]  /*3160*/  MOV R0, 0xffffffff ;  /* 0xffffffff00007802 */ /* 0x000fe40000000f00 */
[----:B------:R-:W-:-:S03]  /*3170*/  MOV R4, 0x31a0 ;  /* 0x000031a000047802 */ /* 0x000fc60000000f00 */
[----:B------:R1:W-:Y:S04]  /*3180*/  STS [UR6+0x150], R0 ;  /* 0x00015000ff007988 */ /* 0x0003e80008000806 */
[----:B-1---5:R-:W-:Y:S05]  /*3190*/  CALL.REL.NOINC `($__internal_1_$__cuda_sm10x_tcgen05_guardrail_trap_phase_invalid_during_alloc) ;  /* 0x00000070003c7944 */ /* 0x022fea0003c00000 */
.L_x_58:
[----:B------:R-:W-:Y:S05]  /*31a0*/  WARPSYNC.ALL ;  /* 0x0000000000007948 */ /* 0x000fea0003800000 */
[----:B------:R-:W2:Y:S01]  /*31b0*/  S2UR UR4, SR_CgaCtaId ;  /* 0x00000000000479c3 */ /* 0x000ea20000008800 */
[----:B------:R-:W-:Y:S01]  /*31c0*/  UMOV UR13, 0x400 ;  /* 0x00000400000d7882 */ /* 0x000fe20000000000 */
[----:B------:R-:W-:-:S06]  /*31d0*/  NOP ;  /* 0x0000000000007918 */ /* 0x000fcc0000000000 */
[----:B------:R-:W-:Y:S06]  /*31e0*/  BAR.ARV 0x6, 0xa0 ;  /* 0x0182800000007b1d */ /* 0x000fec0000002000 */
[----:B------:R-:W3:Y:S01]  /*31f0*/  LDCU UR5, c[0x0][0x38c] ;  /* 0x00007180ff0577ac */ /* 0x000ee20008000800 */
[----:B------:R-:W-:Y:S01]  /*3200*/  LOP3.LUT R2, R2, 0xffff, RZ, 0xc0, !PT ;  /* 0x0000ffff02027812 */ /* 0x000fe200078ec0ff */
[----:B------:R-:W-:Y:S01]  /*3210*/  IMAD.MOV.U32 R11, RZ, RZ, 0x1 ;  /* 0x00000001ff0b7424 */ /* 0x000fe200078e00ff */
[----:B------:R-:W-:Y:S01]  /*3220*/  CS2R R8, SRZ ;  /* 0x0000000000087805 */ /* 0x000fe2000001ff00 */
[----:B------:R-:W4:Y:S01]  /*3230*/  LDCU UR8, c[0x0][0x38c] ;  /* 0x00007180ff0877ac */ /* 0x000f220008000800 */
[----:B------:R-:W-:Y:S01]  /*3240*/  R2UR UR15, R2 ;  /* 0x00000000020f72ca */ /* 0x000fe200000e0000 */
[----:B------:R-:W-:Y:S01]  /*3250*/  IMAD.MOV.U32 R10, RZ, RZ, RZ ;  /* 0x000000ffff0a7224 */ /* 0x000fe200078e00ff */
[----:B------:R-:W-:Y:S01]  /*3260*/  UMOV UR18, URZ ;  /* 0x000000ff00127c82 */ /* 0x000fe20008000000 */
[----:B------:R-:W-:Y:S01]  /*3270*/  UMOV UR10, URZ ;  /* 0x000000ff000a7c82 */ /* 0x000fe20008000000 */
[----:B--2---:R-:W-:Y:S01]  /*3280*/  ULEA UR13, UR4, UR13, 0x18 ;  /* 0x0000000d040d7291 */ /* 0x004fe2000f8ec0ff */
[----:B------:R-:W-:Y:S01]  /*3290*/  UMOV UR20, 0x0 ;  /* 0x0000000000147882 */ /* 0x000fe20000000000 */
[----:B------:R-:W-:-:S02]  /*32a0*/  UMOV UR21, 0x4400490 ;  /* 0x0440049000157882 */ /* 0x000fc40000000000 */
[----:B------:R-:W-:Y:S02]  /*32b0*/  UIADD3 UR6, UPT, UPT, UR13, 0x6400, URZ ;  /* 0x000064000d067890 */ /* 0x000fe4000fffe0ff */
[----:B------:R-:W-:Y:S02]  /*32c0*/  UIADD3 UR7, UPT, UPT, UR13, 0x8c00, URZ ;  /* 0x00008c000d077890 */ /* 0x000fe4000fffe0ff */
[----:B---3--:R-:W-:Y:S01]  /*32d0*/  UIADD3 UR5, UPT, UPT, UR5, 0x1f, URZ ;  /* 0x0000001f05057890 */ /* 0x008fe2000fffe0ff */
[----:B-1----:R-:W1:Y:S01]  /*32e0*/  LDS R0, [UR13+0x150] ;  /* 0x0001500dff007984 */ /* 0x002e620008000800 */
[----:B------:R-:W-:Y:S02]  /*32f0*/  USHF.R.U32.HI UR6, URZ, 0x4, UR6 ;  /* 0x00000004ff067899 */ /* 0x000fe40008011606 */
[----:B------:R-:W-:Y:S02]  /*3300*/  USHF.R.S32.HI UR4, URZ, 0x1f, UR5 ;  /* 0x0000001fff047899 */ /* 0x000fe40008011405 */
[----:B------:R-:W-:-:S02]  /*3310*/  ULOP3.LUT UR6, UR6, 0x3fff, URZ, 0xc0, !UPT ;  /* 0x00003fff06067892 */ /* 0x000fc4000f8ec0ff */
[----:B------:R-:W-:Y:S02]  /*3320*/  ULEA.HI UR4, UR4, UR5, URZ, 0x5 ;  /* 0x0000000504047291 */ /* 0x000fe4000f8f28ff */
[----:B------:R-:W-:Y:S02]  /*3330*/  USHF.R.U32.HI UR5, URZ, 0x4, UR7 ;  /* 0x00000004ff057899 */ /* 0x000fe40008011607 */
[----:B------:R-:W-:Y:S02]  /*3340*/  USHF.R.S32.HI UR22, URZ, 0x5, UR4 ;  /* 0x00000005ff167899 */ /* 0x000fe40008011404 */
[----:B------:R-:W-:Y:S02]  /*3350*/  ULOP3.LUT UR5, UR5, 0x3fff, URZ, 0xc0, !UPT ;  /* 0x00003fff05057892 */ /* 0x000fe4000f8ec0ff */
[----:B------:R-:W-:Y:S02]  /*3360*/  UISETP.LT.AND UP0, UPT, UR22, 0x1, UPT ;  /* 0x000000011600788c */ /* 0x000fe4000bf01270 */
[----:B------:R-:W-:-:S02]  /*3370*/  ULOP3.LUT UR16, UR6, 0x10000, URZ, 0xfc, !UPT ;  /* 0x0001000006107892 */ /* 0x000fc4000f8efcff */
[----:B------:R-:W-:Y:S02]  /*3380*/  USEL UR23, UR22, 0x1, !UP0 ;  /* 0x0000000116177887 */ /* 0x000fe4000c000000 */
[----:B------:R-:W-:Y:S02]  /*3390*/  ULOP3.LUT UR17, UR5, 0x10000, URZ, 0xfc, !UPT ;  /* 0x0001000005117892 */ /* 0x000fe4000f8efcff */
[----:B------:R-:W-:Y:S02]  /*33a0*/  UIADD3 UR23, UPT, UPT, -UR23, URZ, URZ ;  /* 0x000000ff17177290 */ /* 0x000fe4000fffe1ff */
[----:B----4-:R-:W-:Y:S01]  /*33b0*/  UISETP.GE.AND UP4, UPT, UR8, 0x1, UPT ;  /* 0x000000010800788c */ /* 0x010fe2000bf86270 */
[----:B-1----:R-:W-:-:S15]  /*33c0*/  R2UR UR24, R0 ;  /* 0x00000000001872ca */ /* 0x002fde00000e0000 */
.L_x_67:
[----:B------:R-:W-:Y:S02]  /*33d0*/  LEA R0, R10, UR13, 0x3 ;  /* 0x0000000d0a007c11 */ /* 0x000fe4000f8e18ff */
[----:B------:R-:W-:Y:S02]  /*33e0*/  SHF.L.U32 R5, R9, 0x1f, RZ ;  /* 0x0000001f09057819 */ /* 0x000fe400000006ff */
[----:B------:R-:W-:Y:S01]  /*33f0*/  PLOP3.LUT P0, PT, PT, PT, UP4, 0x80, 0x8 ;  /* 0x000000000008781c */ /* 0x000fe20003f0f048 */
[----:B------:R-:W-:Y:S01]  /*3400*/  VIADD R3, R0, 0xb0 ;  /* 0x000000b000037836 */ /* 0x000fe20000000000 */
[----:B-1----:R-:W1:Y:S02]  /*3410*/  SYNCS.PHASECHK.TRANS64.TRYWAIT P1, [R0+URZ+0xa0], R5 ;  /* 0x0000a005000075a7 */ /* 0x002e6400080211ff */
[----:B-1-3--:R-:W-:Y:S09]  /*3420*/  @!P1 BRA `(.L_x_61) ;  /* 0x00000064009c9947 */ /* 0x00aff20003800000 */
.L_x_150:
[----:B------:R-:W-:Y:S01]  /*3430*/  LEA R4, R10, UR13, 0x4 ;  /* 0x0000000d0a047c11 */ /* 0x000fe2000f8e20ff */
[----:B------:R-:W-:Y:S01]  /*3440*/  @UP4 ULEA UR4, UR10, UR13, 0x3 ;  /* 0x0000000d0a044291 */ /* 0x000fe2000f8e18ff */
[----:B------:R-:W-:Y:S01]  /*3450*/  PLOP3.LUT P2, PT, PT, PT, PT, 0x80, 0x8 ;  /* 0x000000000008781c */ /* 0x000fe20003f4f070 */
[----:B------:R-:W-:Y:S01]  /*3460*/  ULEA UR19, UR18, UR13, 0x3 ;  /* 0x0000000d12137291 */ /* 0x000fe2000f8e18ff */
[----:B------:R-:W-:Y:S02]  /*3470*/  PRMT R3, RZ, 0x654, R3 ;  /* 0x00000654ff037816 */ /* 0x000fe40000000003 */
[----:B-1----:R-:W1:Y:S01]  /*3480*/  LDS.128 R4, [R4+0x130] ;  /* 0x0001300004047984 */ /* 0x002e620000000c00 */
[----:B------:R-:W-:Y:S02]  /*3490*/  @P0 SHF.L.U32 R2, R8, 0x1f, RZ ;  /* 0x0000001f08020819 */ /* 0x000fe400000006ff */
[----:B------:R-:W-:Y:S01]  /*34a0*/  SHF.L.U32 R0, R11, 0x1f, RZ ;  /* 0x0000001f0b007819 */ /* 0x000fe200000006ff */
[----:B------:R-:W-:Y:S01]  /*34b0*/  @!PT LDS RZ, [RZ] ;  /* 0x00000000fffff984 */ /* 0x000fe20000000800 */
[----:B------:R-:W-:Y:S01]  /*34c0*/  @!PT LDS RZ, [RZ] ;  /* 0x00000000fffff984 */ /* 0x000fe20000000800 */
[----:B------:R-:W-:Y:S01]  /*34d0*/  @!PT LDS RZ, [RZ] ;  /* 0x00000000fffff984 */ /* 0x000fe20000000800 */
[----:B------:R-:W-:Y:S01]  /*34e0*/  @!PT LDS RZ, [RZ] ;  /* 0x00000000fffff984 */ /* 0x000fe20000000800 */
[----:B------:R2:W-:Y:S06]  /*34f0*/  MEMBAR.ALL.CTA ;  /* 0x0000000000007992 */ /* 0x0005ec0000008000 */
[----:B--2---:R-:W2:Y:S02]  /*3500*/  FENCE.VIEW.ASYNC.S ;  /* 0x00000000000073c6 */ /* 0x004ea40000000000 */
[----:B--2---:R2:W-:Y:S01]  /*3510*/  SYNCS.ARRIVE.TRANS64.RED.A1T0 RZ, [R3+URZ], RZ ;  /* 0x000000ff03ff79a7 */ /* 0x0045e200081004ff */
[----:B------:R2:W3:Y:S01]  /*3520*/  @P0 SYNCS.PHASECHK.TRANS64.TRYWAIT P2, [UR4], R2 ;  /* 0x00000002ff0005a7 */ /* 0x0004e20008041104 */
[----:B-1----:R-:W-:Y:S01]  /*3530*/  LOP3.LUT P1, RZ, R6, 0x1, RZ, 0xc0, !PT ;  /* 0x0000000106ff7812 */ /* 0x002fe2000782c0ff */
[----:B------:R-:W1:Y:S02]  /*3540*/  SYNCS.PHASECHK.TRANS64.TRYWAIT P0, [UR19+0xe0], R0 ;  /* 0x0000e000ff0075a7 */ /* 0x000e640008001113 */
[----:B-123--:R-:W-:Y:S10]  /*3550*/  @!P0 BRA `(.L_x_62) ;  /* 0x0000006400648947 */ /* 0x00eff40003800000 */
.L_x_152:
[----:B------:R-:W-:Y:S01]  /*3560*/  IADD3 R10, PT, PT, R10, 0x1, RZ ;  /* 0x000000010a0a7810 */ /* 0x000fe20007ffe0ff */
[----:B------:R-:W-:Y:S06]  /*3570*/  BRA.U !UP4, `(.L_x_63) ;  /* 0x000000010ca07547 */ /* 0x000fec000b800000 */
[----:B------:R-:W-:Y:S02]  /*3580*/  ULEA.HI UR4, UR18, UR18, URZ, 0x1 ;  /* 0x0000001212047291 */ /* 0x000fe4000f8f08ff */
[----:B------:R-:W-:Y:S02]  /*3590*/  UPLOP3.LUT UP2, UPT, UPT, UPT, UPT, 0x40, 0x4 ;  /* 0x000000000004789c */ /* 0x000fe40003f4e870 */
[----:B------:R-:W-:Y:S02]  /*35a0*/  USHF.L.U32 UR5, UR4, 0x7, URZ ;  /* 0x0000000704057899 */ /* 0x000fe400080006ff */
[----:B------:R-:W-:Y:S02]  /*35b0*/  ULOP3.LUT UR14, UR4, 0xffe, URZ, 0xc0, !UPT ;  /* 0x00000ffe040e7892 */ /* 0x000fe4000f8ec0ff */
[----:B------:R-:W-:Y:S02]  /*35c0*/  ULOP3.LUT UR4, UR5, 0xffffff00, URZ, 0xc0, !UPT ;  /* 0xffffff0005047892 */ /* 0x000fe4000f8ec0ff */
[----:B------:R-:W-:-:S02]  /*35d0*/  UIADD3 UR14, UPT, UPT, -UR14, UR18, URZ ;  /* 0x000000120e0e7290 */ /* 0x000fc4000fffe1ff */
[----:B------:R-:W-:Y:S01]  /*35e0*/  UIADD3 UR4, UPT, UPT, UR24, UR4, URZ ;  /* 0x0000000418047290 */ /* 0x000fe2000fffe0ff */
[----:B------:R-:W-:Y:S01]  /*35f0*/  UMOV UR12, UR23 ;  /* 0x00000017000c7c82 */ /* 0x000fe20008000000 */
[----:B------:R-:W-:Y:S02]  /*3600*/  UMOV UR11, UR22 ;  /* 0x00000016000b7c82 */ /* 0x000fe40008000000 */
[----:B------:R-:W-:Y:S01]  /*3610*/  ULEA UR14, UR14, UR4, 0x14 ;  /* 0x000000040e0e7291 */ /* 0x000fe2000f8ea0ff */
[----:B------:R-:W-:-:S11]  /*3620*/  UMOV UR5, UR10 ;  /* 0x0000000a00057c82 */ /* 0x000fd60008000000 */
.L_x_66:
[----:B------:R-:W-:Y:S02]  /*3630*/  UIADD3 UR12, UPT, UPT, UR12, 0x1, URZ ;  /* 0x000000010c0c7890 */ /* 0x000fe4000fffe0ff */
[----:B--2---:R-:W-:Y:S02]  /*3640*/  ULEA UR6, UR5, UR13, 0x3 ;  /* 0x0000000d05067291 */ /* 0x004fe4000f8e18ff */
[----:B------:R-:W-:Y:S01]  /*3650*/  UISETP.NE.AND UP3, UPT, UR12, URZ, UPT ;  /* 0x000000ff0c00728c */ /* 0x000fe2000bf65270 */
[----:B---3--:R-:W-:Y:S10]  /*3660*/  @P2 BRA `(.L_x_64) ;  /* 0x00000000000c2947 */ /* 0x008ff40003800000 */
[----:B-1----:R-:W-:Y:S04]  /*3670*/  SHF.L.U32 R3, R8, 0x1f, RZ ;  /* 0x0000001f08037819 */ /* 0x002fe800000006ff */
[----:B------:R-:W1:Y:S02]  /*3680*/  SYNCS.PHASECHK.TRANS64.TRYWAIT P0, [UR6], R3 ;  /* 0x00000003ff0075a7 */ /* 0x000e640008001106 */
[----:B-1----:R-:W-:Y:S05]  /*3690*/  @!P0 BRA `(.L_x_65) ;  /* 0x00000064002c8947 */ /* 0x002fea0003800000 */
.L_x_64:
[----:B------:R-:W-:Y:S01]  /*36a0*/  UISETP.NE.AND UP0, UPT, UR11, 0x1, UPT ;  /* 0x000000010b00788c */ /* 0x000fe2000bf05270 */
[----:B------:R-:W-:Y:S01]  /*36b0*/  PLOP3.LUT P2, PT, PT, PT, PT, 0x80, 0x8 ;  /* 0x000000000008781c */ /* 0x000fe20003f4f070 */
[----:B------:R-:W-:Y:S02]  /*36c0*/  UIADD3 UR4, UPT, UPT, UR5, 0x1, URZ ;  /* 0x0000000105047890 */ /* 0x000fe4000fffe0ff */
[----:B------:R-:W-:Y:S02]  /*36d0*/  ULEA UR8, UR5, UR17, 0x9 ;  /* 0x0000001105087291 */ /* 0x000fe4000f8e48ff */
[----:B------:R-:W-:Y:S01]  /*36e0*/  UISETP.NE.AND UP1, UPT, UR4, 0x5, UPT ;  /* 0x000000050400788c */ /* 0x000fe2000bf25270 */
[----:B------:R-:W-:Y:S01]  /*36f0*/  PLOP3.LUT P0, PT, PT, PT, UP0, 0x80, 0x8 ;  /* 0x000000000008781c */ /* 0x000fe20003f0f008 */
[----:B------:R-:W-:Y:S02]  /*3700*/  UIADD3 UR11, UPT, UPT, UR11, -0x1, URZ ;  /* 0xffffffff0b0b7890 */ /* 0x000fe4000fffe0ff */
[----:B------:R-:W-:Y:S02]  /*3710*/  USEL UR7, URZ, 0x1, UP1 ;  /* 0x00000001ff077887 */ /* 0x000fe40008800000 */
[----:B------:R-:W-:Y:S01]  /*3720*/  USEL UR10, UR4, URZ, UP1 ;  /* 0x000000ff040a7287 */ /* 0x000fe20008800000 */
[----:B------:R-:W-:Y:S03]  /*3730*/  UMOV UR9, 0xc0004010 ;  /* 0xc000401000097882 */ /* 0x000fe60000000000 */
[----:B------:R-:W-:Y:S01]  /*3740*/  @UP0 ULEA UR4, UR10, UR13, 0x3 ;  /* 0x0000000d0a040291 */ /* 0x000fe2000f8e18ff */
[----:B------:R-:W-:Y:S01]  /*3750*/  LOP3.LUT R8, R8, UR7, RZ, 0x3c, !PT ;  /* 0x0000000708087c12 */ /* 0x000fe2000f8e3cff */
[----:B------:R-:W-:Y:S03]  /*3760*/  UMOV UR7, 0xc0004010 ;  /* 0xc000401000077882 */ /* 0x000fe60000000000 */
[----:B-1----:R-:W-:Y:S04]  /*3770*/  @P0 SHF.L.U32 R0, R8, 0x1f, RZ ;  /* 0x0000001f08000819 */ /* 0x002fe800000006ff */
[----:B------:R2:W3:Y:S01]  /*3780*/  @P0 SYNCS.PHASECHK.TRANS64.TRYWAIT P2, [UR4], R0 ;  /* 0x00000000ff0005a7 */ /* 0x0004e20008041104 */
[----:B------:R-:W-:Y:S02]  /*3790*/  UIADD3 UR4, UPT, UPT, UR6, 0x28, URZ ;  /* 0x0000002806047890 */ /* 0x000fe4000fffe0ff */
[----:B------:R-:W-:Y:S03]  /*37a0*/  ULEA UR6, UR5, UR16, 0x7 ;  /* 0x0000001005067291 */ /* 0x000fe6000f8e38ff */
[----:B------:R-:W-:Y:S06]  /*37b0*/  UMOV UR5, UR10 ;  /* 0x0000000a00057c82 */ /* 0x000fec0008000000 */
[----:B------:R2:W-:Y:S01]  /*37c0*/  UTCQMMA gdesc[UR6], gdesc[UR8], tmem[UR14], tmem[UR20], idesc[UR21], UP2 ;  /* 0x00ff1408060075ea */ /* 0x0005e2000900030e */
[----:B------:R-:W-:Y:S01]  /*37d0*/  UPLOP3.LUT UP2, UPT, UPT, UPT, UPT, 0x80, 0x8 ;  /* 0x000000000008789c */ /* 0x000fe20003f4f070 */
[----:B------:R2:W-:Y:S01]  /*37e0*/  UTCBAR.MULTICAST [UR4], URZ, UR15 ;  /* 0x000000ff040073e9 */ /* 0x0005e2000800080f */
[----:B------:R-:W-:Y:S09]  /*37f0*/  BRA.U UP3, `(.L_x_66) ;  /* 0xfffffffd038c7547 */ /* 0x000ff2000b83ffff */
.L_x_63:
[----:B--2---:R-:W-:Y:S01]  /*3800*/  UIADD3 UR4, UPT, UPT, UR18, 0x1, URZ ;  /* 0x0000000112047890 */ /* 0x004fe2000fffe0ff */
[C---:B------:R-:W-:Y:S01]  /*3810*/  ISETP.NE.AND P0, PT, R10.reuse, 0x2, PT ;  /* 0x000000020a00780c */ /* 0x040fe20003f05270 */
[----:B------:R-:W-:Y:S02]  /*3820*/  UIADD3 UR5, UPT, UPT, UR19, 0xc0, URZ ;  /* 0x000000c013057890 */ /* 0x000fe4000fffe0ff */
[----:B------:R-:W-:Y:S01]  /*3830*/  UISETP.NE.AND UP0, UPT, UR4, 0x4, UPT ;  /* 0x000000040400788c */ /* 0x000fe2000bf05270 */
[----:B-1----:R-:W-:Y:S02]  /*3840*/  SEL R0, RZ, 0x1, P0 ;  /* 0x00000001ff007807 */ /* 0x002fe40000000000 */
[----:B------:R-:W-:Y:S01]  /*3850*/  SEL R10, R10, RZ, P0 ;  /* 0x000000ff0a0a7207 */ /* 0x000fe20000000000 */
[----:B------:R-:W-:Y:S01]  /*3860*/  USEL UR6, URZ, 0x1, UP0 ;  /* 0x00000001ff067887 */ /* 0x000fe20008000000 */
[----:B------:R-:W-:Y:S01]  /*3870*/  LOP3.LUT R9, R9, R0, RZ, 0x3c, !PT ;  /* 0x0000000009097212 */ /* 0x000fe200078e3cff */
[----:B------:R-:W-:Y:S01]  /*3880*/  USEL UR18, UR4, URZ, UP0 ;  /* 0x000000ff04127287 */ /* 0x000fe20008000000 */
[----:B------:R1:W-:Y:S03]  /*3890*/  UTCBAR [UR5], URZ ;  /* 0x000000ff050073e9 */ /* 0x0003e600080000ff */
[----:B------:R-:W-:Y:S01]  /*38a0*/  LOP3.LUT R11, R11, UR6, RZ, 0x3c, !PT ;  /* 0x000000060b0b7c12 */ /* 0x000fe2000f8e3cff */
[----:B------:R-:W-:Y:S07]  /*38b0*/  @P1 BRA `(.L_x_67) ;  /* 0xfffffff800c41947 */ /* 0x000fee000383ffff */
[----:B------:R-:W2:Y:S01]  /*38c0*/  S2UR UR8, SR_CgaCtaId ;  /* 0x00000000000879c3 */ /* 0x000ea20000008800 */
[----:B------:R-:W-:Y:S01]  /*38d0*/  ELECT P0, URZ, PT ;  /* 0x0000000000ff782f */ /* 0x000fe20003800000 */
[----:B------:R-:W-:Y:S01]  /*38e0*/  IMAD.MOV.U32 R0, RZ, RZ, 0x1 ;  /* 0x00000001ff007424 */ /* 0x000fe200078e00ff */
[----:B------:R-:W-:Y:S01]  /*38f0*/  UIADD3 UR13, UPT, UPT, UR13, 0xe0, URZ ;  /* 0x000000e00d0d7890 */ /* 0x000fe2000fffe0ff */
[----:B------:R-:W-:Y:S01]  /*3900*/  SHF.L.U32 R3, R11, 0x1f, RZ ;  /* 0x0000001f0b037819 */ /* 0x000fe200000006ff */
[----:B------:R-:W-:-:S03]  /*3910*/  UMOV UR4, 0x40 ;  /* 0x0000004000047882 */ /* 0x000fc60000000000 */
[----:B------:R-:W-:Y:S01]  /*3920*/  UVIRTCOUNT.DEALLOC.SMPOOL 0x80 ;  /* 0x000000800000784c */ /* 0x000fe20000000000 */
[----:B--2---:R-:W-:Y:S02]  /*3930*/  ULEA UR8, UR8, UR4, 0x18 ;  /* 0x0000000408087291 */ /* 0x004fe4000f8ec0ff */
[----:B------:R-:W-:-:S07]  /*3940*/  ULEA UR4, UR18, UR13, 0x3 ;  /* 0x0000000d12047291 */ /* 0x000fce000f8e18ff */
[----:B------:R2:W-:Y:S02]  /*3950*/  @P0 STS.U8 [UR8+0x1c], R0 ;  /* 0x00001c00ff000988 */ /* 0x0005e40008000008 */
[----:B------:R-:W4:Y:S02]  /*3960*/  SYNCS.PHASECHK.TRANS64.TRYWAIT P0, [UR4], R3 ;  /* 0x00000003ff0075a7 */ /* 0x000f240008001104 */
[----:B--2-4-:R-:W-:Y:S05]  /*3970*/  @!P0 BRA `(.L_x_68) ;  /* 0x00000060008c8947 */ /* 0x014fea0003800000 */
.L_x_155:
[----:B------:R-:W-:-:S04]  /*3980*/  UIADD3 UR4, UPT, UPT, UR18, 0x1, URZ ;  /* 0x0000000112047890 */ /* 0x000fc8000fffe0ff */
[----:B------:R-:W-:-:S04]  /*3990*/  UISETP.NE.AND UP0, UPT, UR4, 0x4, UPT ;  /* 0x000000040400788c */ /* 0x000fc8000bf05270 */
[----:B------:R-:W-:Y:S02]  /*39a0*/  USEL UR6, URZ, 0x1, UP0 ;  /* 0x00000001ff067887 */ /* 0x000fe40008000000 */
[----:B------:R-:W-:-:S04]  /*39b0*/  USEL UR4, UR4, URZ, UP0 ;  /* 0x000000ff04047287 */ /* 0x000fc80008000000 */
[----:B-1----:R-:W-:Y:S01]  /*39c0*/  ULEA UR5, UR4, UR13, 0x3 ;  /* 0x0000000d04057291 */ /* 0x002fe2000f8e18ff */
[----:B------:R-:W-:-:S04]  /*39d0*/  LOP3.LUT R2, R11, UR6, RZ, 0x3c, !PT ;  /* 0x000000060b027c12 */ /* 0x000fc8000f8e3cff */
[----:B--2---:R-:W-:-:S04]  /*39e0*/  SHF.L.U32 R3, R2, 0x1f, RZ ;  /* 0x0000001f02037819 */ /* 0x004fc800000006ff */
[----:B------:R-:W1:Y:S02]  /*39f0*/  SYNCS.PHASECHK.TRANS64.TRYWAIT P0, [UR5], R3 ;  /* 0x00000003ff0075a7 */ /* 0x000e640008001105 */
[----:B-1----:R-:W-:Y:S05]  /*3a00*/  @!P0 BRA `(.L_x_69) ;  /* 0x0000006000808947 */ /* 0x002fea0003800000 */
.L_x_157:
        /* <DEDUP_REMOVED lines=9> */
.L_x_159:
[----:B------:R-:W-:-:S04]  /*3aa0*/  UIADD3 UR4, UPT, UPT, UR4, 0x1, URZ ;  /* 0x0000000104047890 */ /* 0x000fc8000fffe0ff */
[----:B------:R-:W-:-:S04]  /*3ab0*/  UISETP.NE.AND UP0, UPT, UR4, 0x4, UPT ;  /* 0x000000040400788c */ /* 0x000fc8000bf05270 */
[----:B------:R-:W-:Y:S02]  /*3ac0*/  USEL UR5, URZ, 0x1, UP0 ;  /* 0x00000001ff057887 */ /* 0x000fe40008000000 */
[----:B------:R-:W-:-:S04]  /*3ad0*/  USEL UR4, UR4, URZ, UP0 ;  /* 0x000000ff04047287 */ /* 0x000fc80008000000 */
[----:B------:R-:W-:Y:S01]  /*3ae0*/  ULEA UR4, UR4, UR13, 0x3 ;  /* 0x0000000d04047291 */ /* 0x000fe2000f8e18ff */
[----:B-1----:R-:W-:-:S04]  /*3af0*/  LOP3.LUT R3, R2, UR5, RZ, 0x3c, !PT ;  /* 0x0000000502037c12 */ /* 0x002fc8000f8e3cff */
[----:B------:R-:W-:-:S04]  /*3b00*/  SHF.L.U32 R3, R3, 0x1f, RZ ;  /* 0x0000001f03037819 */ /* 0x000fc800000006ff */
[----:B------:R-:W1:Y:S02]  /*3b10*/  SYNCS.PHASECHK.TRANS64.TRYWAIT P0, [UR4], R3 ;  /* 0x00000003ff0075a7 */ /* 0x000e640008001104 */
[----:B-1----:R-:W-:Y:S05]  /*3b20*/  @!P0 BRA `(.L_x_71) ;  /* 0x0000006000688947 */ /* 0x002fea0003800000 */
.L_x_161:
[----:B------:R-:W-:Y:S01]  /*3b30*/  NOP ;  /* 0x0000000000007918 */ /* 0x000fe20000000000 */
[----:B-1----:R-:W1:Y:S01]  /*3b40*/  LDS R0, [UR8+0x14] ;  /* 0x00001408ff007984 */ /* 0x002e620008000800 */
[----:B------:R-:W-:Y:S01]  /*3b50*/  ULOP3.LUT UR4, UR24, 0xffff, URZ, 0xc0, !UPT ;  /* 0x0000ffff18047892 */ /* 0x000fe2000f8ec0ff */
[----:B------:R-:W-:Y:S01]  /*3b60*/  UMOV UR5, 0xffff ;  /* 0x0000ffff00057882 */ /* 0x000fe20000000000 */
[----:B------:R-:W-:Y:S02]  /*3b70*/  UMOV UR6, 0x1 ;  /* 0x0000000100067882 */ /* 0x000fe40000000000 */
[----:B------:R-:W-:-:S04]  /*3b80*/  USHF.R.U32.HI UR4, URZ, 0x5, UR4 ;  /* 0x00000005ff047899 */ /* 0x000fc80008011604 */
[----:B------:R-:W-:Y:S02]  /*3b90*/  USHF.L.U32 UR5, UR5, UR4, URZ ;  /* 0x0000000405057299 */ /* 0x000fe400080006ff */
[----:B------:R-:W-:-:S04]  /*3ba0*/  USHF.L.U32 UR4, UR6, UR4, URZ ;  /* 0x0000000406047299 */ /* 0x000fc800080006ff */
[----:B-1----:R-:W-:-:S04]  /*3bb0*/  LOP3.LUT R0, R0, UR5, RZ, 0xc0, !PT ;  /* 0x0000000500007c12 */ /* 0x002fc8000f8ec0ff */
[----:B------:R-:W-:-:S13]  /*3bc0*/  ISETP.NE.AND P0, PT, R0, UR5, PT ;  /* 0x0000000500007c0c */ /* 0x000fda000bf05270 */
[----:B------:R-:W-:Y:S05]  /*3bd0*/  @P0 BRA `(.L_x_72) ;  /* 0x0000000000580947 */ /* 0x000fea0003800000 */
[----:B------:R-:W1:Y:S02]  /*3be0*/  LDS R0, [UR8+0x18] ;  /* 0x00001808ff007984 */ /* 0x000e640008000800 */
[----:B-1----:R-:W-:-:S04]  /*3bf0*/  LOP3.LUT R0, R0, UR4, RZ, 0xc0, !PT ;  /* 0x0000000400007c12 */ /* 0x002fc8000f8ec0ff */
[----:B------:R-:W-:-:S13]  /*3c00*/  ISETP.NE.AND P0, PT, R0, UR4, PT ;  /* 0x0000000400007c0c */ /* 0x000fda000bf05270 */
[----:B------:R-:W-:Y:S05]  /*3c10*/  @P0 BRA `(.L_x_73) ;  /* 0x00000000003c0947 */ /* 0x000fea0003800000 */
[----:B------:R-:W1:Y:S01]  /*3c20*/  S2R R2, SR_LANEID ;  /* 0x0000000000027919 */ /* 0x000e620000000000 */
[----:B------:R-:W-:Y:S01]  /*3c30*/  ULOP3.LUT UR5, URZ, UR5, URZ, 0x33, !UPT ;  /* 0x00000005ff057292 */ /* 0x000fe2000f8e33ff */
[----:B------:R-:W-:Y:S01]  /*3c40*/  LOP3.LUT R4, RZ, UR4, RZ, 0x33, !PT ;  /* 0x00000004ff047c12 */ /* 0x000fe2000f8e33ff */
[----:B------:R-:W-:Y:S02]  /*3c50*/  VOTEU.ANY UR4, UPT, PT ;  /* 0x0000000000047886 */ /* 0x000fe400038e0100 */
[----:B------:R-:W-:Y:S01]  /*3c60*/  UFLO.U32 UR4, UR4 ;  /* 0x00000004000472bd */ /* 0x000fe200080e0000 */
[----:B------:R-:W2:Y:S01]  /*3c70*/  REDUX UR6, R4 ;  /* 0x00000000040673c4 */ /* 0x000ea20000000000 */
[----:B------:R-:W-:-:S06]  /*3c80*/  IMAD.U32 R0, RZ, RZ, UR5 ;  /* 0x00000005ff007e24 */ /* 0x000fcc000f8e00ff */
[----:B------:R4:W-:Y:S01]  /*3c90*/  UTCATOMSWS.AND URZ, UR5 ;  /* 0x0000000500ff79e3 */ /* 0x0009e20008000000 */
[----:B------:R-:W3:Y:S01]  /*3ca0*/  REDUX UR7, R0 ;  /* 0x00000000000773c4 */ /* 0x000ee20000000000 */
[----:B-1----:R-:W-:Y:S01]  /*3cb0*/  ISETP.EQ.U32.AND P0, PT, R2, UR4, PT ;  /* 0x0000000402007c0c */ /* 0x002fe2000bf02070 */
[----:B--2---:R-:W-:Y:S01]  /*3cc0*/  IMAD.U32 R2, RZ, RZ, UR6 ;  /* 0x00000006ff027e24 */ /* 0x004fe2000f8e00ff */
[----:B---3--:R-:W-:-:S11]  /*3cd0*/  MOV R3, UR7 ;  /* 0x0000000700037c02 */ /* 0x008fd60008000f00 */
[----:B------:R4:W-:Y:S04]  /*3ce0*/  @P0 ATOMS.AND RZ, [UR8+0x14], R3 ;  /* 0x00001403ffff098c */ /* 0x0009e8000a800008 */
[----:B------:R4:W-:Y:S01]  /*3cf0*/  @P0 ATOMS.AND RZ, [UR8+0x18], R2 ;  /* 0x00001802ffff098c */ /* 0x0009e2000a800008 */
[----:B------:R-:W-:Y:S05]  /*3d00*/  BRA `(.L_x_74) ;  /* 0x0000000000147947 */ /* 0x000fea0003800000 */
.L_x_73:
[----:B------:R-:W-:Y:S02]  /*3d10*/  MOV R2, 0x3d30 ;  /* 0x00003d3000027802 */ /* 0x000fe40000000f00 */
[----:B---3-5:R-:W-:Y:S05]  /*3d20*/  CALL.REL.NOINC `($__internal_0_$__cuda_sm10x_tcgen05_guardrail_trap_col_being_dealloced_not_returned_by_alloc) ;  /* 0x00000064004c7944 */ /* 0x028fea0003c00000 */
[----:B------:R-:W-:Y:S05]  /*3d30*/  BRA `(.L_x_74) ;  /* 0x0000000000087947 */ /* 0x000fea0003800000 */
.L_x_72:
[----:B------:R-:W-:Y:S02]  /*3d40*/  MOV R2, 0x3d60 ;  /* 0x00003d6000027802 */ /* 0x000fe40000000f00 */
[----:B---3-5:R-:W-:Y:S05]  /*3d50*/  CALL.REL.NOINC `($__internal_2_$__cuda_sm10x_tcgen05_guardrail_trap_unallocated_columns_being_dealloced) ;  /* 0x0000006400587944 */ /* 0x028fea0003c00000 */
.L_x_74:
[----:B------:R-:W-:Y:S01]  /*3d60*/  NOP ;  /* 0x0000000000007918 */ /* 0x000fe20000000000 */
[----:B----4-:R-:W-:Y:S05]  /*3d70*/  EXIT ;  /* 0x000000000000794d */ /* 0x010fea0003800000 */
.L_x_56:
[----:B------:R-:W-:-:S09]  /*3d80*/  UISETP.NE.OR UP0, UPT, UR17, 0x3, !UP3 ;  /* 0x000000031100788c */ /* 0x000fd2000df05670 */
[----:B------:R-:W-:Y:S05]  /*3d90*/  BRA.U UP0, `(.L_x_75) ;  /* 0x0000001100587547 */ /* 0x000fea000b800000 */
[----:B------:R-:W1:Y:S01]  /*3da0*/  S2UR UR10, SR_CgaCtaId ;  /* 0x00000000000a79c3 */ /* 0x000e620000008800 */
[----:B------:R-:W2:Y:S01]  /*3db0*/  LDCU UR31, c[0x0][0x370] ;  /* 0x00006e00ff1f77ac */ /* 0x000ea20008000800 */
[----:B------:R-:W-:Y:S02]  /*3dc0*/  HFMA2 R13, -RZ, RZ, 0, 0 ;  /* 0x00000000ff0d7431 */ /* 0x000fe400000001ff */
[----:B------:R-:W-:Y:S01]  /*3dd0*/  IMAD.MOV.U32 R15, RZ, RZ, 0x1 ;  /* 0x00000001ff0f7424 */ /* 0x000fe200078e00ff */
[----:B------:R-:W-:Y:S01]  /*3de0*/  MOV R7, 0x1000 ;  /* 0x0000100000077802 */ /* 0x000fe20000000f00 */
[----:B------:R-:W2:Y:S01]  /*3df0*/  LDCU.128 UR44, c[0x0][0xb10] ;  /* 0x00016200ff2c77ac */ /* 0x000ea20008000c00 */
[----:B------:R-:W-:Y:S01]  /*3e00*/  IMAD.MOV.U32 R14, RZ, RZ, RZ ;  /* 0x000000ffff0e7224 */ /* 0x000fe200078e00ff */
[----:B------:R-:W3:Y:S01]  /*3e10*/  LDC.64 R16, c[0x0][0x348] ;  /* 0x0000d200ff107b82 */ /* 0x000ee20000000a00 */
[----:B------:R-:W4:Y:S01]  /*3e20*/  LDCU UR30, c[0x0][0x374] ;  /* 0x00006e80ff1e77ac */ /* 0x000f220008000800 */
[----:B------:R-:W1:Y:S06]  /*3e30*/  LDCU UR15, c[0x0][0xb0c] ;  /* 0x00016180ff0f77ac */ /* 0x000e6c0008000800 */
[----:B------:R-:W3:Y:S01]  /*3e40*/  LDC.64 R2, c[0x0][0x888] ;  /* 0x00022200ff027b82 */ /* 0x000ee20000000a00 */
[----:B------:R-:W3:Y:S01]  /*3e50*/  LDCU UR49, c[0x0][0xb20] ;  /* 0x00016400ff3177ac */ /* 0x000ee20008000800 */
[----:B------:R-:W3:Y:S06]  /*3e60*/  LDCU UR4, c[0x0][0xb30] ;  /* 0x00016600ff0477ac */ /* 0x000eec0008000800 */
[----:B------:R-:W3:Y:S01]  /*3e70*/  LDC.64 R4, c[0x0][0x890] ;  /* 0x00022400ff047b82 */ /* 0x000ee20000000a00 */
[----:B------:R-:W-:Y:S01]  /*3e80*/  UMOV UR21, 0x400 ;  /* 0x0000040000157882 */ /* 0x000fe20000000000 */
[----:B--2---:R-:W-:-:S02]  /*3e90*/  UIMAD.WIDE.U32 UR6, UR31, UR44, URZ ;  /* 0x0000002c1f0672a5 */ /* 0x004fc4000f8e00ff */
[----:B----4-:R-:W-:Y:S02]  /*3ea0*/  UIMAD.WIDE.U32 UR8, UR30, UR47, URZ ;  /* 0x0000002f1e0872a5 */ /* 0x010fe4000f8e00ff */
[----:B-1----:R-:W-:Y:S02]  /*3eb0*/  ULEA UR21, UR10, UR21, 0x18 ;  /* 0x000000150a157291 */ /* 0x002fe4000f8ec0ff */
[----:B------:R-:W-:Y:S02]  /*3ec0*/  UPLOP3.LUT UP3, UPT, UPT, UPT, UPT, 0x40, 0x4 ;  /* 0x000000000004789c */ /* 0x000fe40003f6e870 */
[----:B------:R-:W-:Y:S02]  /*3ed0*/  UIADD3 UR37, UPT, UPT, UR21, 0x68, URZ ;  /* 0x0000006815257890 */ /* 0x000fe4000fffe0ff */
[----:B------:R-:W-:Y:S02]  /*3ee0*/  UIADD3 UR33, UPT, UPT, UR21, 0x50, URZ ;  /* 0x0000005015217890 */ /* 0x000fe4000fffe0ff */
[----:B------:R-:W-:-:S02]  /*3ef0*/  UIADD3 UR25, UPT, UPT, UR21, 0x58, URZ ;  /* 0x0000005815197890 */ /* 0x000fc4000fffe0ff */
[----:B------:R-:W-:Y:S01]  /*3f00*/  UIADD3 UR17, UPT, UPT, UR21, 0x60, URZ ;  /* 0x0000006015117890 */ /* 0x000fe2000fffe0ff */
[----:B------:R-:W-:Y:S01]  /*3f10*/  UMOV UR6, UR7 ;  /* 0x0000000700067c82 */ /* 0x000fe20008000000 */
[----:B------:R-:W-:Y:S01]  /*3f20*/  UMOV UR41, UR9 ;  /* 0x0000000900297c82 */ /* 0x000fe20008000000 */
[----:B------:R-:W-:Y:S02]  /*3f30*/  UISETP.GE.AND UP0, UPT, UR42, 0x1, UPT ;  /* 0x000000012a00788c */ /* 0x000fe4000bf06270 */
[----:B------:R-:W-:Y:S01]  /*3f40*/  UISETP.NE.AND UP4, UPT, UR42, 0x1, UPT ;  /* 0x000000012a00788c */ /* 0x000fe2000bf85270 */
[----:B------:R-:W1:Y:S01]  /*3f50*/  LDCU.64 UR22, c[0x0][0xb28] ;  /* 0x00016500ff1677ac */ /* 0x000e620008000a00 */
[----:B------:R-:W-:Y:S02]  /*3f60*/  UISETP.NE.AND UP6, UPT, UR15, 0x1, UPT ;  /* 0x000000010f00788c */ /* 0x000fe4000bfc5270 */
[----:B------:R-:W-:Y:S02]  /*3f70*/  UISETP.NE.AND UP5, UPT, UR46, 0x1, UPT ;  /* 0x000000012e00788c */ /* 0x000fe4000bfa5270 */
[----:B------:R-:W-:-:S02]  /*3f80*/  UPRMT UR37, UR10, 0x654, UR37 ;  /* 0x000006540a257896 */ /* 0x000fc40008000025 */
[----:B------:R-:W-:Y:S02]  /*3f90*/  USHF.R.U32.HI UR43, URZ, UR45, UR6 ;  /* 0x0000002dff2b7299 */ /* 0x000fe40008011606 */
[----:B------:R-:W-:Y:S02]  /*3fa0*/  UPRMT UR40, UR10, 0x654, UR33 ;  /* 0x000006540a287896 */ /* 0x000fe40008000021 */
[----:B------:R-:W-:Y:S02]  /*3fb0*/  UPRMT UR39, UR10, 0x654, UR25 ;  /* 0x000006540a277896 */ /* 0x000fe40008000019 */
[----:B------:R-:W-:Y:S02]  /*3fc0*/  UPRMT UR38, UR10, 0x654, UR17 ;  /* 0x000006540a267896 */ /* 0x000fe40008000011 */
[----:B---3--:R-:W-:Y:S02]  /*3fd0*/  USHF.R.U32.HI UR41, URZ, UR49, UR41 ;  /* 0x00000031ff297299 */ /* 0x008fe40008011629 */
[----:B------:R-:W-:-:S11]  /*3fe0*/  UISETP.NE.AND UP2, UPT, UR4, 0x1, UPT ;  /* 0x000000010400788c */ /* 0x000fd6000bf45270 */
.L_x_86:
[C---:B------:R-:W-:Y:S02]  /*3ff0*/  LEA R12, R14.reuse, UR21, 0x3 ;  /* 0x000000150e0c7c11 */ /* 0x040fe4000f8e18ff */
[----:B------:R-:W-:Y:S02]  /*4000*/  SHF.L.U32 R9, R13, 0x1f, RZ ;  /* 0x0000001f0d097819 */ /* 0x000fe400000006ff */
[----:B------:R-:W-:Y:S02]  /*4010*/  LEA R10, R14, UR21, 0x4 ;  /* 0x000000150e0a7c11 */ /* 0x000fe4000f8e20ff */
[----:B--2---:R-:W2:Y:S02]  /*4020*/  SYNCS.PHASECHK.TRANS64.TRYWAIT P0, [R12+URZ+0xa0], R9 ;  /* 0x0000a0090c0075a7 */ /* 0x004ea400080011ff */
[----:B--2---:R-:W-:Y:S05]  /*4030*/  @!P0 BRA `(.L_x_76) ;  /* 0x0000005c003c8947 */ /* 0x004fea0003800000 */
.L_x_162:
[----:B--2---:R-:W2:Y:S01]  /*4040*/  LDS.128 R8, [R10+0x130] ;  /* 0x000130000a087984 */ /* 0x004ea20000000c00 */
[----:B------:R-:W-:Y:S01]  /*4050*/  UISETP.GE.AND UP0, UPT, UR42, 0x1, UPT ;  /* 0x000000012a00788c */ /* 0x000fe2000bf06270 */
[----:B------:R-:W-:Y:S01]  /*4060*/  @!PT LDS RZ, [RZ] ;  /* 0x00000000fffff984 */ /* 0x000fe20000000800 */
[----:B------:R-:W-:Y:S01]  /*4070*/  @!PT LDS RZ, [RZ] ;  /* 0x00000000fffff984 */ /* 0x000fe20000000800 */
[----:B------:R-:W-:Y:S01]  /*4080*/  @!PT LDS RZ, [RZ] ;  /* 0x00000000fffff984 */ /* 0x000fe20000000800 */
[----:B------:R-:W-:Y:S01]  /*4090*/  @!PT LDS RZ, [RZ] ;  /* 0x00000000fffff984 */ /* 0x000fe20000000800 */
[----:B------:R3:W-:Y:S06]  /*40a0*/  MEMBAR.ALL.CTA ;  /* 0x0000000000007992 */ /* 0x0007ec0000008000 */
[----:B---3--:R-:W3:Y:S01]  /*40b0*/  FENCE.VIEW.ASYNC.S ;  /* 0x00000000000073c6 */ /* 0x008ee20000000000 */
[----:B--2---:R-:W-:Y:S11]  /*40c0*/  LOP3.LUT P0, RZ, R10, 0x1, RZ, 0xc0, !PT ;  /* 0x000000010aff7812 */ /* 0x004ff6000780c0ff */
[----:B------:R-:W-:Y:S02]  /*40d0*/  @!UPT UIADD3 URZ, UPT, UPT, URZ, URZ, URZ ;  /* 0x000000fffffff290 */ /* 0x000fe4000fffe0ff */
[----:B---3--:R-:W-:Y:S01]  /*40e0*/  VOTEU.ANY UP1, P0 ;  /* 0x0000000000ff7886 */ /* 0x008fe20000020100 */
[----:B------:R-:W-:Y:S11]  /*40f0*/  PLOP3.LUT P0, PT, PT, PT, UP1, 0x80, 0x8 ;  /* 0x000000000008781c */ /* 0x000ff60003f0f018 */
[----:B------:R-:W-:Y:S02]  /*4100*/  @!UPT UIADD3 URZ, UPT, UPT, URZ, URZ, URZ ;  /* 0x000000fffffff290 */ /* 0x000fe4000fffe0ff */
[----:B------:R-:W-:Y:S02]  /*4110*/  @P0 SHF.R.U32.HI R0, RZ, 0x10, R9 ;  /* 0x00000010ff000819 */ /* 0x000fe40000011609 */
[----:B------:R-:W-:Y:S02]  /*4120*/  @P0 MOV R6, R8 ;  /* 0x0000000800060202 */ /* 0x000fe40000000f00 */
[----:B------:R-:W-:Y:S01]  /*4130*/  @P0 R2UR UR4, R0 ;  /* 0x00000000000402ca */ /* 0x000fe200000e0000 */
[----:B------:R-:W-:Y:S01]  /*4140*/  VIADD R0, R12, 0xb0 ;  /* 0x000000b00c007836 */ /* 0x000fe20000000000 */
[----:B------:R-:W-:Y:S02]  /*4150*/  @P0 LOP3.LUT R8, R9, 0xffff, RZ, 0xc0, !PT ;  /* 0x0000ffff09080812 */ /* 0x000fe400078ec0ff */
[----:B------:R-:W-:Y:S02]  /*4160*/  @P0 R2UR UR6, R6 ;  /* 0x00000000060602ca */ /* 0x000fe400000e0000 */
[----:B------:R-:W-:Y:S02]  /*4170*/  PRMT R0, RZ, 0x654, R0 ;  /* 0x00000654ff007816 */ /* 0x000fe40000000000 */
[----:B------:R-:W-:Y:S02]  /*4180*/  @P0 R2UR UR5, R8 ;  /* 0x00000000080502ca */ /* 0x000fe400000e0000 */
[----:B------:R2:W-:Y:S03]  /*4190*/  SYNCS.ARRIVE.TRANS64.RED.A1T0 RZ, [R0+URZ], RZ ;  /* 0x000000ff00ff79a7 */ /* 0x0005e600081004ff */
[----:B------:R-:W-:Y:S04]  /*41a0*/  @UP1 UMOV UR29, UR4 ;  /* 0x00000004001d1c82 */ /* 0x000fe80008000000 */
[----:B------:R-:W-:Y:S04]  /*41b0*/  @UP1 UMOV UR14, UR6 ;  /* 0x00000006000e1c82 */ /* 0x000fe80008000000 */
[----:B------:R-:W-:Y:S01]  /*41c0*/  @UP1 UMOV UR13, UR5 ;  /* 0x00000005000d1c82 */ /* 0x000fe20008000000 */
[----:B------:R-:W-:Y:S05]  /*41d0*/  BRA.U !UP0, `(.L_x_77) ;  /* 0x0000000108a47547 */ /* 0x000fea000b800000 */
[----:B------:R-:W-:Y:S02]  /*41e0*/  UIMAD.WIDE.U32 UR18, UR13, UR47, URZ ;  /* 0x0000002f0d1272a5 */ /* 0x000fe4000f8e00ff */
[----:B------:R-:W-:Y:S02]  /*41f0*/  UIMAD.WIDE.U32 UR26, UR14, UR44, URZ ;  /* 0x0000002c0e1a72a5 */ /* 0x000fe4000f8e00ff */
[----:B------:R-:W-:Y:S02]  /*4200*/  USEL UR4, UR30, UR41, !UP5 ;  /* 0x000000291e047287 */ /* 0x000fe4000e800000 */
[----:B------:R-:W-:Y:S02]  /*4210*/  USEL UR7, UR31, UR43, !UP6 ;  /* 0x0000002b1f077287 */ /* 0x000fe4000f000000 */
[----:B-1----:R-:W-:Y:S02]  /*4220*/  UIMAD.WIDE.U32 UR8, UR4, UR22, URZ ;  /* 0x00000016040872a5 */ /* 0x002fe4000f8e00ff */
[----:B------:R-:W-:Y:S01]  /*4230*/  UIMAD.WIDE.U32 UR10, UR7, UR22, URZ ;  /* 0x00000016070a72a5 */ /* 0x000fe2000f8e00ff */
[----:B------:R-:W-:Y:S02]  /*4240*/  UMOV UR5, UR19 ;  /* 0x0000001300057c82 */ /* 0x000fe40008000000 */
[----:B------:R-:W-:Y:S03]  /*4250*/  USHF.R.U32.HI UR6, URZ, UR49, UR5 ;  /* 0x00000031ff067299 */ /* 0x000fe60008011605 */
[----:B------:R-:W-:Y:S01]  /*4260*/  UMOV UR5, UR27 ;  /* 0x0000001b00057c82 */ /* 0x000fe20008000000 */
[----:B------:R-:W-:Y:S02]  /*4270*/  USEL UR6, UR13, UR6, !UP5 ;  /* 0x000000060d067287 */ /* 0x000fe4000e800000 */
[----:B------:R-:W-:Y:S03]  /*4280*/  USHF.R.U32.HI UR12, URZ, UR45, UR5 ;  /* 0x0000002dff0c7299 */ /* 0x000fe60008011605 */
[----:B------:R-:W-:Y:S02]  /*4290*/  UMOV UR5, UR9 ;  /* 0x0000000900057c82 */ /* 0x000fe40008000000 */
[----:B------:R-:W-:Y:S03]  /*42a0*/  @UP4 USHF.R.U32.HI UR4, URZ, UR23, UR5 ;  /* 0x00000017ff044299 */ /* 0x000fe60008011605 */
[----:B------:R-:W-:Y:S01]  /*42b0*/  UMOV UR5, UR11 ;  /* 0x0000000b00057c82 */ /* 0x000fe20008000000 */
[----:B------:R-:W-:Y:S02]  /*42c0*/  UIMAD UR4, UR42, UR4, URZ ;  /* 0x000000042a0472a4 */ /* 0x000fe4000f8e02ff */
[----:B------:R-:W-:Y:S02]  /*42d0*/  @UP4 USHF.R.U32.HI UR7, URZ, UR23, UR5 ;  /* 0x00000017ff074299 */ /* 0x000fe40008011605 */
[----:B------:R-:W-:Y:S02]  /*42e0*/  UIMAD.WIDE.U32 UR10, UR6, UR22, URZ ;  /* 0x00000016060a72a5 */ /* 0x000fe4000f8e00ff */
[----:B------:R-:W-:Y:S02]  /*42f0*/  USEL UR5, UR14, UR12, !UP6 ;  /* 0x0000000c0e057287 */ /* 0x000fe4000f000000 */
[----:B------:R-:W-:Y:S02]  /*4300*/  UIMAD UR8, UR42, UR7, URZ ;  /* 0x000000072a0872a4 */ /* 0x000fe4000f8e02ff */
[----:B------:R-:W-:Y:S03]  /*4310*/  UISETP.GE.AND UP0, UPT, UR6, UR4, UPT ;  /* 0x000000040600728c */ /* 0x000fe6000bf06270 */
[----:B------:R-:W-:Y:S01]  /*4320*/  UMOV UR4, UR11 ;  /* 0x0000000b00047c82 */ /* 0x000fe20008000000 */
[----:B------:R-:W-:Y:S02]  /*4330*/  UISETP.GE.OR UP0, UPT, UR5, UR8, UP0 ;  /* 0x000000080500728c */ /* 0x000fe40008706670 */
[----:B------:R-:W-:Y:S02]  /*4340*/  USHF.R.U32.HI UR4, URZ, UR23, UR4 ;  /* 0x00000017ff047299 */ /* 0x000fe40008011604 */
[----:B------:R-:W-:Y:S02]  /*4350*/  UIMAD.WIDE.U32 UR8, UR5, UR22, URZ ;  /* 0x00000016050872a5 */ /* 0x000fe4000f8e00ff */
[----:B------:R-:W-:Y:S04]  /*4360*/  USEL UR10, UR6, UR4, !UP4 ;  /* 0x00000004060a7287 */ /* 0x000fe8000e000000 */
[----:B------:R-:W-:Y:S01]  /*4370*/  UIADD3 UR11, UPT, UPT, -UR10, URZ, URZ ;  /* 0x000000ff0a0b7290 */ /* 0x000fe2000fffe1ff */
[----:B------:R-:W-:Y:S02]  /*4380*/  @!UP0 UMOV UR4, UR9 ;  /* 0x0000000900048c82 */ /* 0x000fe40008000000 */
[----:B------:R-:W-:Y:S02]  /*4390*/  @!UP0 USHF.R.U32.HI UR4, URZ, UR23, UR4 ;  /* 0x00000017ff048299 */ /* 0x000fe40008011604 */
[----:B------:R-:W-:Y:S02]  /*43a0*/  UIMAD UR8, UR42, UR11, UR6 ;  /* 0x0000000b2a0872a4 */ /* 0x000fe4000f8e0206 */
[----:B------:R-:W-:Y:S04]  /*43b0*/  @!UP0 USEL UR4, UR5, UR4, !UP4 ;  /* 0x0000000405048287 */ /* 0x000fe8000e000000 */
[----:B------:R-:W-:Y:S02]  /*43c0*/  @!UP0 UIMAD UR8, UR7, UR8, UR4 ;  /* 0x00000008070882a4 */ /* 0x000fe4000f8e0204 */
[----:B------:R-:W-:Y:S02]  /*43d0*/  @!UP0 UIADD3 UR9, UPT, UPT, UR10, -UR4, URZ ;  /* 0x800000040a098290 */ /* 0x000fe4000fffe0ff */
[----:B------:R-:W-:Y:S02]  /*43e0*/  UIADD3 UR4, UPT, UPT, -UR5, URZ, URZ ;  /* 0x000000ff05047290 */ /* 0x000fe4000fffe1ff */
[----:B------:R-:W-:Y:S02]  /*43f0*/  UIADD3 UR7, UPT, UPT, -UR6, URZ, URZ ;  /* 0x000000ff06077290 */ /* 0x000fe4000fffe1ff */
[----:B------:R-:W-:Y:S02]  /*4400*/  @!UP0 UIMAD UR6, UR9, UR42, UR5 ;  /* 0x0000002a090682a4 */ /* 0x000fe4000f8e0205 */
[----:B------:R-:W-:Y:S02]  /*4410*/  UIMAD UR14, UR15, UR4, UR14 ;  /* 0x000000040f0e72a4 */ /* 0x000fe4000f8e020e */
[----:B------:R-:W-:Y:S01]  /*4420*/  UIMAD UR13, UR46, UR7, UR13 ;  /* 0x000000072e0d72a4 */ /* 0x000fe2000f8e020d */
[----:B------:R-:W-:Y:S02]  /*4430*/  @!UP0 UMOV UR5, UR8 ;  /* 0x0000000800058c82 */ /* 0x000fe40008000000 */
[----:B------:R-:W-:Y:S02]  /*4440*/  UIMAD UR14, UR5, UR15, UR14 ;  /* 0x0000000f050e72a4 */ /* 0x000fe4000f8e020e */
[----:B------:R-:W-:Y:S11]  /*4450*/  UIMAD UR13, UR6, UR46, UR13 ;  /* 0x0000002e060d72a4 */ /* 0x000ff6000f8e020d */
[----:B------:R-:W-:Y:S01]  /*4460*/  @!UPT UIADD3 URZ, UPT, UPT, URZ, URZ, URZ ;  /* 0x000000fffffff290 */ /* 0x000fe2000fffe0ff */
.L_x_77:
[----:B------:R-:W3:Y:S01]  /*4470*/  @!UP2 LDCU.128 UR8, c[0x0][0xb10] ;  /* 0x00016200ff08a7ac */ /* 0x000ee20008000c00 */
[C---:B------:R-:W-:Y:S02]  /*4480*/  ISETP.NE.U32.AND P1, PT, R4.reuse, RZ, PT ;  /* 0x000000ff0400720c */ /* 0x040fe40003f25070 */
[----:B------:R-:W-:Y:S02]  /*4490*/  ISETP.NE.U32.AND P0, PT, R4, RZ, PT ;  /* 0x000000ff0400720c */ /* 0x000fe40003f05070 */
[C---:B------:R-:W-:Y:S02]  /*44a0*/  ISETP.NE.AND.EX P1, PT, R5.reuse, RZ, PT, P1 ;  /* 0x000000ff0500720c */ /* 0x040fe40003f25310 */
[----:B------:R-:W-:Y:S01]  /*44b0*/  ISETP.NE.AND.EX P0, PT, R5, RZ, PT, P0 ;  /* 0x000000ff0500720c */ /* 0x000fe20003f05300 */
[----:B------:R-:W4:Y:S01]  /*44c0*/  @!UP2 LDCU UR5, c[0x0][0xb0c] ;  /* 0x00016180ff05a7ac */ /* 0x000f220008000800 */
[----:B------:R-:W-:Y:S01]  /*44d0*/  SHF.L.U32 R9, R15, 0x1f, RZ ;  /* 0x0000001f0f097819 */ /* 0x000fe200000006ff */
[----:B------:R-:W-:Y:S02]  /*44e0*/  USHF.L.U32 UR35, UR16, 0x6, URZ ;  /* 0x0000000610237899 */ /* 0x000fe400080006ff */
[----:B------:R-:W-:Y:S02]  /*44f0*/  USHF.L.U32 UR34, UR20, 0x8, URZ ;  /* 0x0000000814227899 */ /* 0x000fe400080006ff */
[----:B---3--:R-:W-:Y:S07]  /*4500*/  UIMAD.WIDE.U32 UR6, UR14, UR8, URZ ;  /* 0x000000080e0672a5 */ /* 0x008fee000f8e00ff */
[----:B------:R-:W-:Y:S01]  /*4510*/  @!UP2 UMOV UR4, UR7 ;  /* 0x000000070004ac82 */ /* 0x000fe20008000000 */
[----:B----4-:R-:W-:Y:S02]  /*4520*/  @!UP2 UISETP.NE.AND UP0, UPT, UR5, 0x1, UPT ;  /* 0x000000010500a88c */ /* 0x010fe4000bf05270 */
[----:B------:R-:W-:Y:S02]  /*4530*/  @!UP2 USHF.R.U32.HI UR4, URZ, UR9, UR4 ;  /* 0x00000009ff04a299 */ /* 0x000fe40008011604 */
[----:B------:R-:W-:Y:S02]  /*4540*/  UIMAD.WIDE.U32 UR6, UR13, UR11, URZ ;  /* 0x0000000b0d0672a5 */ /* 0x000fe4000f8e00ff */
[----:B------:R-:W-:Y:S02]  /*4550*/  @!UP2 USEL UR8, UR14, UR4, !UP0 ;  /* 0x000000040e08a287 */ /* 0x000fe4000c000000 */
[----:B------:R-:W-:Y:S03]  /*4560*/  @!UP2 UISETP.NE.AND UP0, UPT, UR10, 0x1, UPT ;  /* 0x000000010a00a88c */ /* 0x000fe6000bf05270 */
[----:B------:R-:W-:Y:S02]  /*4570*/  @!UP2 UMOV UR6, UR7 ;  /* 0x000000070006ac82 */ /* 0x000fe40008000000 */
[----:B------:R-:W3:Y:S02]  /*4580*/  @!UP2 LDCU UR4, c[0x0][0xb20] ;  /* 0x00016400ff04a7ac */ /* 0x000ee40008000800 */
[----:B---3--:R-:W-:Y:S04]  /*4590*/  @!UP2 USHF.R.U32.HI UR6, URZ, UR4, UR6 ;  /* 0x00000004ff06a299 */ /* 0x008fe80008011606 */
[----:B------:R-:W-:Y:S04]  /*45a0*/  @!UP2 USEL UR6, UR13, UR6, !UP0 ;  /* 0x000000060d06a287 */ /* 0x000fe8000c000000 */
[----:B------:R-:W-:Y:S02]  /*45b0*/  @!UP2 UIADD3 UR4, UPT, UPT, -UR8, UR6, URZ ;  /* 0x000000060804a290 */ /* 0x000fe4000fffe1ff */
[----:B------:R-:W-:Y:S02]  /*45c0*/  @!UP2 UIADD3 UR6, UPT, UPT, UR8, -UR6, URZ ;  /* 0x800000060806a290 */ /* 0x000fe4000fffe0ff */
[----:B------:R-:W-:Y:S02]  /*45d0*/  @!UP2 UIMAD UR14, UR4, UR5, UR14 ;  /* 0x00000005040ea2a4 */ /* 0x000fe4000f8e020e */
[----:B------:R-:W-:Y:S01]  /*45e0*/  @!UP2 UIMAD UR13, UR6, UR10, UR13 ;  /* 0x0000000a060da2a4 */ /* 0x000fe2000f8e020d */
[----:B------:R-:W-:Y:S11]  /*45f0*/  BRA.U UP3, `(.L_x_78) ;  /* 0x0000000103107547 */ /* 0x000ff6000b800000 */
[----:B--2---:R-:W-:Y:S04]  /*4600*/  MOV R0, UR48 ;  /* 0x0000003000007c02 */ /* 0x004fe80008000f00 */
[----:B------:R-:W-:Y:S04]  /*4610*/  SHF.L.U32 R11, R0, 0x1f, RZ ;  /* 0x0000001f000b7819 */ /* 0x000fe800000006ff */
[----:B------:R-:W2:Y:S02]  /*4620*/  SYNCS.PHASECHK.TRANS64.TRYWAIT P2, [UR21+0x98], R11 ;  /* 0x0000980bff0075a7 */ /* 0x000ea40008041115 */
[----:B--2---:R-:W-:Y:S05]  /*4630*/  @!P2 BRA `(.L_x_79) ;  /* 0x0000005400d0a947 */ /* 0x004fea0003800000 */
.L_x_78:
[----:B------:R-:W-:Y:S05]  /*4640*/  @!P1 BRA `(.L_x_80) ;  /* 0x0000000000309947 */ /* 0x000fea0003800000 */
[----:B------:R-:W-:Y:S01]  /*4650*/  ISETP.NE.U32.AND P1, PT, R2, RZ, PT ;  /* 0x000000ff0200720c */ /* 0x000fe20003f25070 */
[----:B------:R-:W3:Y:S01]  /*4660*/  LDCU.64 UR4, c[0x0][0x358] ;  /* 0x00006b00ff0477ac */ /* 0x000ee20008000a00 */
[----:B------:R-:W-:Y:S02]  /*4670*/  IMAD.MOV.U32 R85, RZ, RZ, 0x1 ;  /* 0x00000001ff557424 */ /* 0x000fe400078e00ff */
[----:B------:R-:W-:Y:S11]  /*4680*/  ISETP.NE.AND.EX P1, PT, R3, RZ, PT, P1 ;  /* 0x000000ff0300720c */ /* 0x000ff60003f25310 */
[----:B------:R-:W-:Y:S02]  /*4690*/  @!UPT UIADD3 URZ, UPT, UPT, URZ, URZ, URZ ;  /* 0x000000fffffff290 */ /* 0x000fe4000fffe0ff */
[----:B--2---:R-:W2:Y:S01]  /*46a0*/  @P1 LDC.64 R10, c[0x0][0x888] ;  /* 0x00022200ff0a1b82 */ /* 0x004ea20000000a00 */
[----:B------:R-:W-:Y:S04]  /*46b0*/  @P1 IMAD R0, R4, UR36, RZ ;  /* 0x0000002404001c24 */ /* 0x000fe8000f8e02ff */
[----:B--2---:R-:W-:Y:S04]  /*46c0*/  @P1 IMAD.WIDE R10, R0, 0x4, R10 ;  /* 0x00000004000a1825 */ /* 0x004fe800078e020a */
[----:B------:R-:W-:Y:S01]  /*46d0*/  HFMA2 R0, -RZ, RZ, 0, 5.9604644775390625e-08 ;  /* 0x00000001ff007431 */ /* 0x000fe200000001ff */
[----:B---3-5:R3:W5:Y:S04]  /*46e0*/  @P1 LDG.E R41, desc[UR4][R10.64] ;  /* 0x000000040a291981 */ /* 0x028768000c1e1900 */
[----:B------:R-:W-:Y:S01]  /*46f0*/  @!P1 PRMT R85, R0, 0x7610, R85 ;  /* 0x0000761000559816 */ /* 0x000fe20000000055 */
[----:B---3--:R-:W4:Y:S06]  /*4700*/  @!P1 LDC R41, c[0x0][0x880] ;  /* 0x00022000ff299b82 */ /* 0x008f2c0000000800 */
.L_x_80:
[----:B----45:R-:W-:Y:S01]  /*4710*/  @!P0 FSETP.EQ.AND P1, PT, R41, RZ, PT ;  /* 0x000000ff2900820b */ /* 0x030fe20003f22000 */
[----:B------:R-:W-:Y:S01]  /*4720*/  @!UPT UIADD3 URZ, UPT, UPT, URZ, URZ, URZ ;  /* 0x000000fffffff290 */ /* 0x000fe2000fffe0ff */
[----:B------:R-:W-:Y:S11]  /*4730*/  @!P0 BRA `(.L_x_81) ;  /* 0x0000000000188947 */ /* 0x000ff60003800000 */
[----:B------:R-:W-:Y:S02]  /*4740*/  LOP3.LUT P0, RZ, R85, 0xff, RZ, 0xc0, !PT ;  /* 0x000000ff55ff7812 */ /* 0x000fe4000780c0ff */
[----:B------:R-:W-:Y:S04]  /*4750*/  ISETP.NE.U32.AND P1, PT, R2, RZ, PT ;  /* 0x000000ff0200720c */ /* 0x000fe80003f25070 */
[----:B------:R-:W-:Y:S04]  /*4760*/  ISETP.NE.AND.EX P1, PT, R3, RZ, PT, P1 ;  /* 0x000000ff0300720c */ /* 0x000fe80003f25310 */
[----:B------:R-:W-:Y:S03]  /*4770*/  PLOP3.LUT P1, PT, P1, PT, PT, 0x8, 0x80 ;  /* 0x000000000080781c */ /* 0x000fe60000f2e170 */
[----:B------:R-:W-:Y:S11]  /*4780*/  @P0 FSETP.EQ.AND P1, PT, R41, RZ, PT ;  /* 0x000000ff2900020b */ /* 0x000ff60003f22000 */
[----:B------:R-:W-:Y:S02]  /*4790*/  @!UPT UIADD3 URZ, UPT, UPT, URZ, URZ, URZ ;  /* 0x000000fffffff290 */ /* 0x000fe4000fffe0ff */
.L_x_81:
[----:B------:R-:W3:Y:S01]  /*47a0*/  SYNCS.PHASECHK.TRANS64.TRYWAIT P2, [UR21+0x70], R9 ;  /* 0x00007009ff0075a7 */ /* 0x000ee20008041115 */
[----:B------:R-:W-:Y:S04]  /*47b0*/  ELECT P0, URZ, PT ;  /* 0x0000000000ff782f */ /* 0x000fe80003800000 */
[----:B------:R-:W-:Y:S11]  /*47c0*/  PLOP3.LUT P1, PT, P1, P0, PT, 0xf2, 0x2f ;  /* 0x00000000002f781c */ /* 0x000ff60000f21e72 */
[----:B------:R-:W-:Y:S02]  /*47d0*/  @!UPT UIADD3 URZ, UPT, UPT, URZ, URZ, URZ ;  /* 0x000000fffffff290 */ /* 0x000fe4000fffe0ff */
[----:B------:R-:W-:Y:S05]  /*47e0*/  @!P1 IADD3 R8, P0, PT, R16, 0x580, RZ ;  /* 0x0000058010089810 */ /* 0x000fea0007f1e0ff */
[----:B------:R-:W-:Y:S01]  /*47f0*/  @!P1 IMAD.X R6, RZ, RZ, R17, P0 ;  /* 0x000000ffff069224 */ /* 0x000fe200000e0611 */
[----:B---3--:R-:W-:Y:S07]  /*4800*/  @!P2 BRA `(.L_x_82) ;  /* 0x000000540074a947 */ /* 0x008fee0003800000 */
.L_x_165:
[----:B------:R-:W-:Y:S01]  /*4810*/  @!P1 R2UR UR5, R8 ;  /* 0x00000000080592ca */ /* 0x000fe200000e0000 */
[----:B------:R-:W-:Y:S01]  /*4820*/  VOTEU.ALL UP0, P1 ;  /* 0x0000000000ff7886 */ /* 0x000fe20000800000 */
[----:B------:R-:W-:Y:S01]  /*4830*/  @!P1 R2UR UR4, R6 ;  /* 0x00000000060492ca */ /* 0x000fe200000e0000 */
[----:B--2---:R-:W-:Y:S01]  /*4840*/  @!P1 IMAD.MOV.U32 R0, RZ, RZ, 0x1000 ;  /* 0x00001000ff009424 */ /* 0x004fe200078e00ff */
[----:B------:R-:W-:Y:S01]  /*4850*/  UMOV UR6, 0x0 ;  /* 0x0000000000067882 */ /* 0x000fe20000000000 */
[----:B------:R-:W-:Y:S01]  /*4860*/  UMOV UR7, 0x10000000 ;  /* 0x1000000000077882 */ /* 0x000fe20000000000 */
[----:B------:R-:W-:Y:S01]  /*4870*/  @!UP0 UIADD3 UR32, UPT, UPT, UR21, 0x200, URZ ;  /* 0x0000020015208890 */ /* 0x000fe2000fffe0ff */
[----:B------:R-:W-:Y:S01]  /*4880*/  @!P1 IADD3 R8, P0, PT, R16, 0x580, RZ ;  /* 0x0000058010089810 */ /* 0x000fe20007f1e0ff */
[----:B------:R-:W-:Y:S04]  /*4890*/  VOTEU.ALL UP0, P1 ;  /* 0x0000000000ff7886 */ /* 0x000fe80000800000 */
[----:B------:R-:W-:Y:S02]  /*48a0*/  @!P1 IMAD.X R6, RZ, RZ, R17, P0 ;  /* 0x000000ffff069224 */ /* 0x000fe400000e0611 */
[----:B------:R-:W-:Y:S02]  /*48b0*/  IMAD.U32 R10, RZ, RZ, UR5 ;  /* 0x00000005ff0a7e24 */ /* 0x000fe4000f8e00ff */
[----:B------:R-:W-:Y:S03]  /*48c0*/  IMAD.U32 R11, RZ, RZ, UR4 ;  /* 0x00000004ff0b7e24 */ /* 0x000fe6000f8e00ff */
[----:B------:R-:W-:Y:S02]  /*48d0*/  @!P1 R2UR UR4, R10 ;  /* 0x000000000a0492ca */ /* 0x000fe400000e0000 */
[----:B------:R-:W-:Y:S11]  /*48e0*/  @!P1 R2UR UR5, R11 ;  /* 0x000000000b0592ca */ /* 0x000ff600000e0000 */
[----:B------:R-:W-:Y:S02]  /*48f0*/  @!UPT UIADD3 URZ, UPT, UPT, URZ, URZ, URZ ;  /* 0x000000fffffff290 */ /* 0x000fe4000fffe0ff */
[----:B------:R2:W-:Y:S01]  /*4900*/  @!UP0 UTMALDG.3D [UR32], [UR4], desc[UR6] ;  /* 0x00000620040085b4 */ /* 0x0005e20008011000 */
[----:B------:R2:W-:Y:S01]  /*4910*/  @!P1 SYNCS.ARRIVE.TRANS64.RED.A0TR RZ, [UR21+0x50], R0 ;  /* 0x00005000ffff99a7 */ /* 0x0005e20008300415 */
[----:B------:R-:W-:Y:S01]  /*4920*/  SYNCS.ARRIVE.TRANS64.RED.A1T0 RZ, [UR40], RZ ;  /* 0x000000ffffff79a7 */ /* 0x000fe20008100428 */
[----:B------:R-:W3:Y:S02]  /*4930*/  SYNCS.PHASECHK.TRANS64.TRYWAIT P2, [UR21+0x78], R9 ;  /* 0x00007809ff0075a7 */ /* 0x000ee40008041115 */
[----:B--23--:R-:W-:Y:S05]  /*4940*/  @!P2 BRA `(.L_x_83) ;  /* 0x00000054003ca947 */ /* 0x00cfea0003800000 */
.L_x_167:
        /* <DEDUP_REMOVED lines=8> */
[----:B------:R-:W-:Y:S01]  /*49d0*/  @!UP0 UIADD3 UR24, UPT, UPT, UR21, 0x1200, URZ ;  /* 0x0000120015188890 */ /* 0x000fe2000fffe0ff */
[----:B------:R-:W-:Y:S01]  /*49e0*/  VOTEU.ALL UP0, P1 ;  /* 0x0000000000ff7886 */ /* 0x000fe20000800000 */
[----:B------:R-:W-:Y:S01]  /*49f0*/  UMOV UR27, UR35 ;  /* 0x00000023001b7c82 */ /* 0x000fe20008000000 */
[----:B------:R-:W-:Y:S02]  /*4a00*/  UMOV UR28, UR36 ;  /* 0x00000024001c7c82 */ /* 0x000fe40008000000 */
[----:B------:R-:W-:Y:S02]  /*4a10*/  IMAD.U32 R10, RZ, RZ, UR5 ;  /* 0x00000005ff0a7e24 */ /* 0x000fe4000f8e00ff */
[----:B------:R-:W-:Y:S02]  /*4a20*/  IMAD.U32 R11, RZ, RZ, UR4 ;  /* 0x00000004ff0b7e24 */ /* 0x000fe4000f8e00ff */
[----:B------:R-:W-:Y:S01]  /*4a30*/  @!P1 IMAD.X R6, RZ, RZ, R17, P0 ;  /* 0x000000ffff069224 */ /* 0x000fe200000e0611 */
        /* <DEDUP_REMOVED lines=8> */
.L_x_169:
[----:B------:R-:W-:Y:S01]  /*4ac0*/  @!P1 R2UR UR5, R8 ;  /* 0x00000000080592ca */ /* 0x000fe200000e0000 */
[----:B------:R-:W-:Y:S01]  /*4ad0*/  VOTEU.ALL UP0, P1 ;  /* 0x0000000000ff7886 */ /* 0x000fe20000800000 */
[----:B------:R-:W-:Y:S01]  /*4ae0*/  @!P1 R2UR UR4, R6 ;  /* 0x00000000060492ca */ /* 0x000fe200000e0000 */
[----:B--2---:R-:W-:Y:S01]  /*4af0*/  @!P1 IMAD.MOV.U32 R0, RZ, RZ, 0x1000 ;  /* 0x00001000ff009424 */ /* 0x004fe200078e00ff */
[----:B------:R-:W-:Y:S01]  /*4b00*/  UMOV UR6, 0x0 ;  /* 0x0000000000067882 */ /* 0x000fe20000000000 */
[----:B------:R-:W-:Y:S01]  /*4b10*/  UMOV UR7, 0x10000000 ;  /* 0x1000000000077882 */ /* 0x000fe20000000000 */
[----:B------:R-:W-:Y:S01]  /*4b20*/  @!UP0 UIADD3 UR18, UPT, UPT, UR34, 0x80, URZ ;  /* 0x0000008022128890 */ /* 0x000fe2000fffe0ff */
[----:B------:R-:W-:Y:S01]  /*4b30*/  VIADD R14, R14, 0x1 ;  /* 0x000000010e0e7836 */ /* 0x000fe20000000000 */
[----:B------:R-:W-:Y:S01]  /*4b40*/  @!UP0 UIADD3 UR16, UPT, UPT, UR21, 0x2200, URZ ;  /* 0x0000220015108890 */ /* 0x000fe2000fffe0ff */
[----:B------:R-:W-:Y:S01]  /*4b50*/  VOTEU.ALL UP0, P1 ;  /* 0x0000000000ff7886 */ /* 0x000fe20000800000 */
[----:B------:R-:W-:Y:S01]  /*4b60*/  UMOV UR19, UR35 ;  /* 0x0000002300137c82 */ /* 0x000fe20008000000 */
[----:B------:R-:W-:Y:S02]  /*4b70*/  UMOV UR20, UR36 ;  /* 0x0000002400147c82 */ /* 0x000fe40008000000 */
        /* <DEDUP_REMOVED lines=10> */
.L_x_171:
[----:B------:R-:W-:Y:S01]  /*4c20*/  @!P1 IADD3 R6, P0, PT, R16, 0x580, RZ ;  /* 0x0000058010069810 */ /* 0x000fe20007f1e0ff */
[----:B------:R-:W-:Y:S01]  /*4c30*/  VOTEU.ALL UP0, P1 ;  /* 0x0000000000ff7886 */ /* 0x000fe20000800000 */
[----:B------:R-:W-:Y:S01]  /*4c40*/  UMOV UR6, 0x0 ;  /* 0x0000000000067882 */ /* 0x000fe20000000000 */
[----:B------:R-:W-:Y:S01]  /*4c50*/  UMOV UR7, 0x10000000 ;  /* 0x1000000000077882 */ /* 0x000fe20000000000 */
[----:B------:R-:W-:Y:S01]  /*4c60*/  @!P1 R2UR UR5, R6 ;  /* 0x00000000060592ca */ /* 0x000fe200000e0000 */
[----:B--2---:R-:W-:Y:S01]  /*4c70*/  @!P1 IMAD.X R0, RZ, RZ, R17, P0 ;  /* 0x000000ffff009224 */ /* 0x004fe200000e0611 */
[----:B------:R-:W-:Y:S01]  /*4c80*/  @!UP0 UIADD3 UR10, UPT, UPT, UR34, 0xc0, URZ ;  /* 0x000000c0220a8890 */ /* 0x000fe2000fffe0ff */
[----:B------:R-:W-:Y:S01]  /*4c90*/  R2UR UR16, R87 ;  /* 0x00000000571072ca */ /* 0x000fe200000e0000 */
[----:B------:R-:W-:Y:S01]  /*4ca0*/  @!UP0 UIADD3 UR8, UPT, UPT, UR21, 0x3200, URZ ;  /* 0x0000320015088890 */ /* 0x000fe2000fffe0ff */
[----:B------:R-:W-:Y:S01]  /*4cb0*/  ISETP.NE.AND P0, PT, R14, 0x2, PT ;  /* 0x000000020e00780c */ /* 0x000fe20003f05270 */
[----:B------:R-:W-:Y:S01]  /*4cc0*/  @!UP0 UIADD3 UR9, UPT, UPT, UR21, 0x68, URZ ;  /* 0x0000006815098890 */ /* 0x000fe2000fffe0ff */
[----:B------:R-:W-:Y:S01]  /*4cd0*/  @!P1 R2UR UR4, R0 ;  /* 0x00000000000492ca */ /* 0x000fe200000e0000 */
[----:B------:R-:W-:Y:S01]  /*4ce0*/  VOTEU.ALL UP0, P1 ;  /* 0x0000000000ff7886 */ /* 0x000fe20000800000 */
[----:B------:R-:W-:Y:S01]  /*4cf0*/  UMOV UR11, UR35 ;  /* 0x00000023000b7c82 */ /* 0x000fe20008000000 */
[----:B------:R-:W-:Y:S01]  /*4d00*/  UMOV UR12, UR36 ;  /* 0x00000024000c7c82 */ /* 0x000fe20008000000 */
[----:B------:R-:W-:Y:S01]  /*4d10*/  SEL R0, RZ, 0x1, P0 ;  /* 0x00000001ff007807 */ /* 0x000fe20000000000 */
[----:B------:R-:W-:Y:S01]  /*4d20*/  UIADD3 UR20, UPT, UPT, UR13, UR59, URZ ;  /* 0x0000003b0d147290 */ /* 0x000fe2000fffe0ff */
[----:B------:R-:W-:Y:S01]  /*4d30*/  IMAD.U32 R8, RZ, RZ, UR5 ;  /* 0x00000005ff087e24 */ /* 0x000fe2000f8e00ff */
[----:B------:R-:W-:Y:S01]  /*4d40*/  LOP3.LUT R15, R15, 0x1, RZ, 0x3c, !PT ;  /* 0x000000010f0f7812 */ /* 0x000fe200078e3cff */
[----:B------:R-:W-:Y:S01]  /*4d50*/  UPLOP3.LUT UP3, UPT, UPT, UPT, UPT, 0x80, 0x8 ;  /* 0x000000000008789c */ /* 0x000fe20003f6f070 */
[----:B------:R-:W-:Y:S01]  /*4d60*/  LOP3.LUT R13, R13, R0, RZ, 0x3c, !PT ;  /* 0x000000000d0d7212 */ /* 0x000fe200078e3cff */
[----:B------:R-:W-:Y:S01]  /*4d70*/  UIADD3 UR16, UPT, UPT, UR14, UR16, URZ ;  /* 0x000000100e107290 */ /* 0x000fe2000fffe0ff */
[----:B------:R-:W-:Y:S01]  /*4d80*/  SEL R14, R14, RZ, P0 ;  /* 0x000000ff0e0e7207 */ /* 0x000fe20000000000 */
[----:B------:R-:W-:Y:S01]  /*4d90*/  UMOV UR36, UR29 ;  /* 0x0000001d00247c82 */ /* 0x000fe20008000000 */
[----:B------:R-:W-:Y:S01]  /*4da0*/  IMAD.U32 R9, RZ, RZ, UR4 ;  /* 0x00000004ff097e24 */ /* 0x000fe2000f8e00ff */
[----:B------:R-:W-:Y:S04]  /*4db0*/  @!P1 R2UR UR4, R8 ;  /* 0x00000000080492ca */ /* 0x000fe800000e0000 */
[----:B------:R-:W-:Y:S11]  /*4dc0*/  @!P1 R2UR UR5, R9 ;  /* 0x00000000090592ca */ /* 0x000ff600000e0000 */
[----:B------:R-:W-:Y:S02]  /*4dd0*/  @!UPT UIADD3 URZ, UPT, UPT, URZ, URZ, URZ ;  /* 0x000000fffffff290 */ /* 0x000fe4000fffe0ff */
[----:B------:R2:W-:Y:S01]  /*4de0*/  @!UP0 UTMALDG.3D [UR8], [UR4], desc[UR6] ;  /* 0x00000608040085b4 */ /* 0x0005e20008011000 */
[----:B------:R2:W-:Y:S01]  /*4df0*/  @!P1 SYNCS.ARRIVE.TRANS64.RED.A0TR RZ, [UR21+0x68], R7 ;  /* 0x00006807ffff99a7 */ /* 0x0005e20008300415 */
[----:B------:R-:W-:Y:S01]  /*4e00*/  SYNCS.ARRIVE.TRANS64.RED.A1T0 RZ, [UR37], RZ ;  /* 0x000000ffffff79a7 */ /* 0x000fe20008100425 */
[----:B------:R-:W-:Y:S05]  /*4e10*/  BRA.U UP1, `(.L_x_86) ;  /* 0xfffffff101747547 */ /* 0x000fea000b83ffff */
[----:B------:R-:W-:-:S04]  /*4e20*/  SHF.L.U32 R3, R15, 0x1f, RZ ;  /* 0x0000001f0f037819 */ /* 0x000fc800000006ff */
[----:B------:R-:W3:Y:S02]  /*4e30*/  SYNCS.PHASECHK.TRANS64.TRYWAIT P0, [UR21+0x70], R3 ;  /* 0x00007003ff0075a7 */ /* 0x000ee40008001115 */
[----:B---3--:R-:W-:Y:S05]  /*4e40*/  @!P0 BRA `(.L_x_87) ;  /* 0x0000005000448947 */ /* 0x008fea0003800000 */
.L_x_173:
[----:B------:R-:W4:Y:S02]  /*4e50*/  SYNCS.PHASECHK.TRANS64.TRYWAIT P0, [UR21+0x78], R3 ;  /* 0x00007803ff0075a7 */ /* 0x000f240008001115 */
[----:B----4-:R-:W-:Y:S05]  /*4e60*/  @!P0 BRA `(.L_x_88) ;  /* 0x0000005000548947 */ /* 0x010fea0003800000 */
.L_x_175:
[----:B------:R-:W4:Y:S02]  /*4e70*/  SYNCS.PHASECHK.TRANS64.TRYWAIT P0, [UR21+0x80], R3 ;  /* 0x00008003ff0075a7 */ /* 0x000f240008001115 */
[----:B----4-:R-:W-:Y:S05]  /*4e80*/  @!P0 BRA `(.L_x_89) ;  /* 0x0000005000648947 */ /* 0x010fea0003800000 */
.L_x_177:
[----:B---3--:R-:W-:-:S07]  /*4e90*/  MOV R0, UR21 ;  /* 0x0000001500007c02 */ /* 0x008fce0008000f00 */
.L_x_90:
[----:B---3--:R-:W-:-:S04]  /*4ea0*/  SHF.L.U32 R3, R15, 0x1f, RZ ;  /* 0x0000001f0f037819 */ /* 0x008fc800000006ff */
[----:B------:R3:W4:Y:S03]  /*4eb0*/  SYNCS.PHASECHK.TRANS64.TRYWAIT P0, [R0+URZ+0x88], R3 ;  /* 0x00008803000075a7 */ /* 0x00072600080011ff */
[----:B----4-:R-:W-:Y:S05]  /*4ec0*/  @!P0 NANOSLEEP.SYNCS 0x989680 ;  /* 0x009896800000895d */ /* 0x010fea0003900000 */
[----:B------:R-:W4:Y:S02]  /*4ed0*/  @!P0 SYNCS.PHASECHK.TRANS64 P0, [R0+URZ+0x88], R3 ;  /* 0x00008803000085a7 */ /* 0x000f2400080010ff */
[----:B-12-4-:R-:W-:Y:S05]  /*4ee0*/  @P0 EXIT ;  /* 0x000000000000094d */ /* 0x016fea0003800000 */
[----:B------:R-:W-:Y:S05]  /*4ef0*/  BRA `(.L_x_90) ;  /* 0xfffffffc00e87947 */ /* 0x000fea000383ffff */
.L_x_75:
[----:B------:R-:W-:-:S06]  /*4f00*/  UISETP.GE.AND UP0, UPT, UR17, 0x4, UPT ;  /* 0x000000041100788c */ /* 0x000fcc000bf06270 */
[----:B------:R-:W-:-:S13]  /*4f10*/  PLOP3.LUT P0, PT, PT, PT, UP0, 0x80, 0x8 ;  /* 0x000000000008781c */ /* 0x000fda0003f0f008 */
[----:B------:R-:W-:Y:S05]  /*4f20*/  @!P0 EXIT ;  /* 0x000000000000894d */ /* 0x000fea0003800000 */
[----:B------:R-:W1:Y:S08]  /*4f30*/  S2UR UR4, SR_CgaCtaId ;  /* 0x00000000000479c3 */ /* 0x000e700000008800 */
[----:B------:R-:W-:Y:S01]  /*4f40*/  BAR.SYNC.DEFER_BLOCKING 0x6, 0xa0 ;  /* 0x0182800000007b1d */ /* 0x000fe20000010000 */
[C---:B------:R-:W-:Y:S01]  /*4f50*/  IMAD.SHL.U32 R7, R95.reuse, 0x40, RZ ;  /* 0x000000405f077824 */ /* 0x040fe200078e00ff */
[C---:B------:R-:W-:Y:S01]  /*4f60*/  LOP3.LUT R97, R95.reuse, 0x60, RZ, 0xc0, !PT ;  /* 0x000000605f617812 */ /* 0x040fe200078ec0ff */
[----:B------:R-:W-:-:S02]  /*4f70*/  IMAD.SHL.U32 R4, R95, 0x20, RZ ;  /* 0x000000205f047824 */ /* 0x000fc400078e00ff */
[----:B------:R-:W-:Y:S02]  /*4f80*/  HFMA2 R36, -RZ, RZ, 0, 0 ;  /* 0x00000000ff247431 */ /* 0x000fe400000001ff */
[----:B------:R-:W-:Y:S01]  /*4f90*/  IMAD.SHL.U32 R6, R95, 0x2, RZ ;  /* 0x000000025f067824 */ /* 0x000fe200078e00ff */
[----:B------:R-:W-:Y:S01]  /*4fa0*/  UMOV UR44, 0x400 ;  /* 0x00000400002c7882 */ /* 0x000fe20000000000 */
[----:B------:R-:W2:Y:S01]  /*4fb0*/  LDC.64 R82, c[0x0][0x8b0] ;  /* 0x00022c00ff527b82 */ /* 0x000ea20000000a00 */
[----:B------:R-:W-:Y:S01]  /*4fc0*/  LOP3.LUT R5, R7, 0x180, RZ, 0xc0, !PT ;  /* 0x0000018007057812 */ /* 0x000fe200078ec0ff */
[----:B------:R-:W-:Y:S01]  /*4fd0*/  IMAD.U32 R37, R95, 0x10000, RZ ;  /* 0x000100005f257824 */ /* 0x000fe200078e00ff */
[----:B------:R-:W-:Y:S01]  /*4fe0*/  LOP3.LUT R4, R4, 0xc00, RZ, 0xc0, !PT ;  /* 0x00000c0004047812 */ /* 0x000fe200078ec0ff */
[----:B------:R-:W-:Y:S01]  /*4ff0*/  IMAD.MOV.U32 R94, RZ, RZ, RZ ;  /* 0x000000ffff5e7224 */ /* 0x000fe200078e00ff */
[----:B------:R-:W-:Y:S01]  /*5000*/  LOP3.LUT R6, R5, 0x20, R6, 0xf8, !PT ;  /* 0x0000002005067812 */ /* 0x000fe200078ef806 */
[----:B------:R-:W-:Y:S01]  /*5010*/  IMAD.SHL.U32 R5, R95, 0x8, RZ ;  /* 0x000000085f057824 */ /* 0x000fe200078e00ff */
[----:B------:R-:W-:Y:S01]  /*5020*/  LOP3.LUT R4, R4, 0x40, R7, 0xf8, !PT ;  /* 0x0000004004047812 */ /* 0x000fe200078ef807 */
[----:B------:R-:W3:Y:S01]  /*5030*/  LDC.64 R80, c[0x0][0x8a8] ;  /* 0x00022a00ff507b82 */ /* 0x000ee20000000a00 */
[----:B------:R-:W-:Y:S01]  /*5040*/  LOP3.LUT R37, R37, 0x600000, RZ, 0xc0, !PT ;  /* 0x0060000025257812 */ /* 0x000fe200078ec0ff */
[----:B------:R-:W-:Y:S01]  /*5050*/  IMAD.MOV.U32 R89, RZ, RZ, RZ ;  /* 0x000000ffff597224 */ /* 0x000fe200078e00ff */
[----:B------:R-:W-:-:S02]  /*5060*/  LOP3.LUT R95, R95, 0x2, RZ, 0xc0, !PT ;  /* 0x000000025f5f7812 */ /* 0x000fc400078ec0ff */
[----:B------:R-:W-:Y:S02]  /*5070*/  CS2R R92, SRZ ;  /* 0x00000000005c7805 */ /* 0x000fe4000001ff00 */
[----:B------:R-:W-:Y:S01]  /*5080*/  LOP3.LUT R5, R6, 0x30, R5, 0x78, !PT ;  /* 0x0000003006057812 */ /* 0x000fe200078e7805 */
[----:B------:R-:W4:Y:S01]  /*5090*/  LDCU UR57, c[0x0][0x370] ;  /* 0x00006e00ff3977ac */ /* 0x000f220008000800 */
[----:B------:R-:W-:Y:S01]  /*50a0*/  LOP3.LUT R4, R4, 0x200, R7, 0xf8, !PT ;  /* 0x0000020004047812 */ /* 0x000fe200078ef807 */
[----:B------:R-:W-:Y:S01]  /*50b0*/  IMAD.MOV R90, RZ, RZ, -R95 ;  /* 0x000000ffff5a7224 */ /* 0x000fe200078e0a5f */
[----:B------:R-:W-:Y:S01]  /*50c0*/  MOV R91, RZ ;  /* 0x000000ff005b7202 */ /* 0x000fe20000000f00 */
[----:B-1----:R-:W-:Y:S01]  /*50d0*/  ULEA UR44, UR4, UR44, 0x18 ;  /* 0x0000002c042c7291 */ /* 0x002fe2000f8ec0ff */
[----:B------:R-:W-:Y:S01]  /*50e0*/  LOP3.LUT R84, R4, R5, RZ, 0xfc, !PT ;  /* 0x0000000504547212 */ /* 0x000fe200078efcff */
[----:B------:R-:W1:Y:S02]  /*50f0*/  LDCU.64 UR62, c[0x0][0x348] ;  /* 0x00006900ff3e77ac */ /* 0x000e640008000a00 */
[----:B------:R-:W-:-:S02]  /*5100*/  UIADD3 UR4, UPT, UPT, UR44, 0x4200, URZ ;  /* 0x000042002c047890 */ /* 0x000fc4000fffe0ff */
[----:B------:R-:W-:-:S03]  /*5110*/  UIADD3 UR5, UPT, UPT, UR44, 0x200, URZ ;  /* 0x000002002c057890 */ /* 0x000fc6000fffe0ff */
[----:B------:R-:W4:Y:S01]  /*5120*/  LDS R0, [UR44+0x150] ;  /* 0x0001502cff007984 */ /* 0x000f220008000800 */
[----:B------:R-:W1:Y:S01]  /*5130*/  LDCU UR43, c[0x0][0xb0c] ;  /* 0x00016180ff2b77ac */ /* 0x000e620008000800 */
[----:B------:R-:W-:Y:S02]  /*5140*/  IMAD.U32 R96, RZ, RZ, UR4 ;  /* 0x00000004ff607e24 */ /* 0x000fe4000f8e00ff */
[----:B------:R-:W-:Y:S01]  /*5150*/  IMAD.U32 R98, RZ, RZ, UR5 ;  /* 0x00000005ff627e24 */ /* 0x000fe2000f8e00ff */
[----:B------:R-:W1:Y:S01]  /*5160*/  LDCU UR39, c[0x0][0xb30] ;  /* 0x00016600ff2777ac */ /* 0x000e620008000800 */
[----:B------:R-:W1:Y:S01]  /*5170*/  LDCU.64 UR46, c[0x0][0x888] ;  /* 0x00011100ff2e77ac */ /* 0x000e620008000a00 */
[----:B------:R-:W1:Y:S01]  /*5180*/  LDCU.64 UR40, c[0x0][0xb28] ;  /* 0x00016500ff2877ac */ /* 0x000e620008000a00 */
[----:B------:R-:W1:Y:S01]  /*5190*/  LDCU.64 UR60, c[0x0][0x890] ;  /* 0x00011200ff3c77ac */ /* 0x000e620008000a00 */
[----:B------:R-:W1:Y:S01]  /*51a0*/  LDCU.128 UR52, c[0x0][0xb10] ;  /* 0x00016200ff3477ac */ /* 0x000e620008000c00 */
[----:B------:R-:W1:Y:S02]  /*51b0*/  LDCU UR56, c[0x0][0x374] ;  /* 0x00006e80ff3877ac */ /* 0x000e640008000800 */
[----:B-1234-:R-:W-:-:S07]  /*51c0*/  IMAD.IADD R37, R0, 0x1, R37 ;  /* 0x0000000100257824 */ /* 0x01efce00078e0225 */
.L_x_132:
[C---:B------:R-:W-:Y:S02]  /*51d0*/  LEA R3, R89.reuse, UR44, 0x3 ;  /* 0x0000002c59037c11 */ /* 0x040fe4000f8e18ff */
[----:B------:R-:W-:Y:S02]  /*51e0*/  SHF.L.U32 R0, R92, 0x1f, RZ ;  /* 0x0000001f5c007819 */ /* 0x000fe400000006ff */
[----:B------:R-:W-:Y:S02]  /*51f0*/  LEA R5, R89, UR44, 0x4 ;  /* 0x0000002c59057c11 */ /* 0x000fe4000f8e20ff */
[----:B-1----:R-:W1:Y:S02]  /*5200*/  SYNCS.PHASECHK.TRANS64.TRYWAIT P0, [R3+URZ+0xa0], R0 ;  /* 0x0000a000030075a7 */ /* 0x002e6400080011ff */
[----:B-1----:R-:W-:Y:S05]  /*5210*/  @!P0 BRA `(.L_x_91) ;  /* 0x0000004c00988947 */ /* 0x002fea0003800000 */
.L_x_178:
        /* <DEDUP_REMOVED lines=11> */
[----:B------:R-:W-:Y:S01]  /*52d0*/  PLOP3.LUT P0, PT, PT, PT, UP1, 0x80, 0x8 ;  /* 0x000000000008781c */ /* 0x000fe20003f0f018 */
[----:B------:R-:W-:Y:S11]  /*52e0*/  UP2UR UR45, UPR, URZ, 0x2 ;  /* 0x00000002ff2d7883 */ /* 0x000ff60008000000 */
[----:B------:R-:W-:Y:S01]  /*52f0*/  @!UPT UIADD3 URZ, UPT, UPT, URZ, URZ, URZ ;  /* 0x000000fffffff290 */ /* 0x000fe2000fffe0ff */
[----:B-1----:R-:W-:Y:S02]  /*5300*/  @P0 SHF.R.U32.HI R0, RZ, 0x10, R5 ;  /* 0x00000010ff000819 */ /* 0x002fe40000011605 */
        /* <DEDUP_REMOVED lines=12> */
[----:B------:R-:W2:Y:S01]  /*53d0*/  LDCU UR12, c[0x0][0xb20] ;  /* 0x00016400ff0c77ac */ /* 0x000ea20008000800 */
[----:B------:R-:W-:Y:S02]  /*53e0*/  UIMAD.WIDE.U32 UR4, UR56, UR55, URZ ;  /* 0x00000037380472a5 */ /* 0x000fe4000f8e00ff */
[----:B------:R-:W-:Y:S02]  /*53f0*/  UIMAD.WIDE.U32 UR6, UR57, UR52, URZ ;  /* 0x00000034390672a5 */ /* 0x000fe4000f8e00ff */
[----:B------:R-:W-:Y:S02]  /*5400*/  UISETP.NE.AND UP0, UPT, UR54, 0x1, UPT ;  /* 0x000000013600788c */ /* 0x000fe4000bf05270 */
[----:B------:R-:W-:Y:S02]  /*5410*/  UIMAD.WIDE.U32 UR8, UR37, UR55, URZ ;  /* 0x00000037250872a5 */ /* 0x000fe4000f8e00ff */
[----:B------:R-:W-:Y:S02]  /*5420*/  UIMAD.WIDE.U32 UR10, UR38, UR52, URZ ;  /* 0x00000034260a72a5 */ /* 0x000fe4000f8e00ff */
[----:B------:R-:W-:Y:S02]  /*5430*/  UISETP.NE.AND UP1, UPT, UR43, 0x1, UPT ;  /* 0x000000012b00788c */ /* 0x000fe4000bf25270 */
[----:B------:R-:W-:Y:S01]  /*5440*/  UISETP.NE.AND UP2, UPT, UR42, 0x1, UPT ;  /* 0x000000012a00788c */ /* 0x000fe2000bf45270 */
[----:B------:R-:W-:Y:S02]  /*5450*/  UMOV UR4, UR5 ;  /* 0x0000000500047c82 */ /* 0x000fe40008000000 */
[----:B--2---:R-:W-:Y:S03]  /*5460*/  USHF.R.U32.HI UR5, URZ, UR12, UR4 ;  /* 0x0000000cff057299 */ /* 0x004fe60008011604 */
[----:B------:R-:W-:Y:S02]  /*5470*/  UMOV UR4, UR7 ;  /* 0x0000000700047c82 */ /* 0x000fe40008000000 */
[----:B------:R-:W-:Y:S02]  /*5480*/  USHF.R.U32.HI UR7, URZ, UR53, UR4 ;  /* 0x00000035ff077299 */ /* 0x000fe40008011604 */
[----:B------:R-:W-:Y:S02]  /*5490*/  USEL UR4, UR56, UR5, !UP0 ;  /* 0x0000000538047287 */ /* 0x000fe4000c000000 */
[----:B------:R-:W-:Y:S01]  /*54a0*/  USEL UR7, UR57, UR7, !UP1 ;  /* 0x0000000739077287 */ /* 0x000fe2000c800000 */
[----:B------:R-:W-:Y:S01]  /*54b0*/  UMOV UR5, UR9 ;  /* 0x0000000900057c82 */ /* 0x000fe20008000000 */
[----:B------:R-:W-:Y:S02]  /*54c0*/  UIMAD.WIDE.U32 UR8, UR4, UR40, URZ ;  /* 0x00000028040872a5 */ /* 0x000fe4000f8e00ff */
[----:B------:R-:W-:Y:S03]  /*54d0*/  USHF.R.U32.HI UR6, URZ, UR12, UR5 ;  /* 0x0000000cff067299 */ /* 0x000fe60008011605 */
[----:B------:R-:W-:Y:S01]  /*54e0*/  UMOV UR5, UR11 ;  /* 0x0000000b00057c82 */ /* 0x000fe20008000000 */
[----:B------:R-:W-:Y:S02]  /*54f0*/  UIMAD.WIDE.U32 UR10, UR7, UR40, URZ ;  /* 0x00000028070a72a5 */ /* 0x000fe4000f8e00ff */
[----:B------:R-:W-:Y:S02]  /*5500*/  USHF.R.U32.HI UR12, URZ, UR53, UR5 ;  /* 0x00000035ff0c7299 */ /* 0x000fe40008011605 */
[----:B------:R-:W-:Y:S01]  /*5510*/  USEL UR6, UR37, UR6, !UP0 ;  /* 0x0000000625067287 */ /* 0x000fe2000c000000 */
[----:B------:R-:W-:Y:S02]  /*5520*/  UMOV UR5, UR9 ;  /* 0x0000000900057c82 */ /* 0x000fe40008000000 */
[----:B------:R-:W-:Y:S01]  /*5530*/  UMOV UR10, UR11 ;  /* 0x0000000b000a7c82 */ /* 0x000fe20008000000 */
[----:B------:R-:W-:Y:S02]  /*5540*/  @UP2 USHF.R.U32.HI UR4, URZ, UR41, UR5 ;  /* 0x00000029ff042299 */ /* 0x000fe40008011605 */
[----:B------:R-:W-:Y:S02]  /*5550*/  @UP2 USHF.R.U32.HI UR7, URZ, UR41, UR10 ;  /* 0x00000029ff072299 */ /* 0x000fe4000801160a */
[----:B------:R-:W-:Y:S02]  /*5560*/  UIMAD UR4, UR42, UR4, URZ ;  /* 0x000000042a0472a4 */ /* 0x000fe4000f8e02ff */
        /* <DEDUP_REMOVED lines=8> */
[----:B------:R-:W-:Y:S02]  /*55f0*/  USEL UR11, UR6, UR4, !UP2 ;  /* 0x00000004060b7287 */ /* 0x000fe4000d000000 */
[----:B------:R-:W-:Y:S02]  /*5600*/  UIADD3 UR8, UPT, UPT, -UR5, URZ, URZ ;  /* 0x000000ff05087290 */ /* 0x000fe4000fffe1ff */
[----:B------:R-:W-:Y:S01]  /*5610*/  UIADD3 UR10, UPT, UPT, -UR11, URZ, URZ ;  /* 0x000000ff0b0a7290 */ /* 0x000fe2000fffe1ff */
[----:B------:R-:W-:Y:S01]  /*5620*/  @!UP0 UMOV UR4, UR9 ;  /* 0x0000000900048c82 */ /* 0x000fe20008000000 */
[----:B------:R-:W-:Y:S02]  /*5630*/  UIADD3 UR9, UPT, UPT, -UR6, URZ, URZ ;  /* 0x000000ff06097290 */ /* 0x000fe4000fffe1ff */
[----:B------:R-:W-:Y:S02]  /*5640*/  @!UP0 USHF.R.U32.HI UR4, URZ, UR41, UR4 ;  /* 0x00000029ff048299 */ /* 0x000fe40008011604 */
[----:B------:R-:W-:Y:S02]  /*5650*/  UIMAD UR10, UR42, UR10, UR6 ;  /* 0x0000000a2a0a72a4 */ /* 0x000fe4000f8e0206 */
[----:B------:R-:W-:Y:S04]  /*5660*/  @!UP0 USEL UR4, UR5, UR4, !UP2 ;  /* 0x0000000405048287 */ /* 0x000fe8000d000000 */
[----:B------:R-:W-:Y:S02]  /*5670*/  @!UP0 UIMAD UR10, UR7, UR10, UR4 ;  /* 0x0000000a070a82a4 */ /* 0x000fe4000f8e0204 */
[----:B------:R-:W-:Y:S02]  /*5680*/  @!UP0 UIADD3 UR11, UPT, UPT, UR11, -UR4, URZ ;  /* 0x800000040b0b8290 */ /* 0x000fe4000fffe0ff */
[----:B------:R-:W-:Y:S02]  /*5690*/  UIMAD UR7, UR43, UR8, UR38 ;  /* 0x000000082b0772a4 */ /* 0x000fe4000f8e0226 */
[----:B------:R-:W-:Y:S02]  /*56a0*/  @!UP0 UIMAD UR6, UR11, UR42, UR5 ;  /* 0x0000002a0b0682a4 */ /* 0x000fe4000f8e0205 */
[----:B------:R-:W-:Y:S01]  /*56b0*/  UIMAD UR4, UR54, UR9, UR37 ;  /* 0x00000009360472a4 */ /* 0x000fe2000f8e0225 */
[----:B------:R-:W-:Y:S02]  /*56c0*/  @!UP0 UMOV UR5, UR10 ;  /* 0x0000000a00058c82 */ /* 0x000fe40008000000 */
[----:B------:R-:W-:Y:S02]  /*56d0*/  UIMAD UR38, UR5, UR43, UR7 ;  /* 0x0000002b052672a4 */ /* 0x000fe4000f8e0207 */
[----:B------:R-:W-:Y:S11]  /*56e0*/  UIMAD UR37, UR6, UR54, UR4 ;  /* 0x00000036062572a4 */ /* 0x000ff6000f8e0204 */
[----:B------:R-:W-:Y:S01]  /*56f0*/  @!UPT UIADD3 URZ, UPT, UPT, URZ, URZ, URZ ;  /* 0x000000fffffff290 */ /* 0x000fe2000fffe0ff */
.L_x_92:
[----:B------:R-:W-:Y:S01]  /*5700*/  UISETP.NE.AND UP0, UPT, UR39, 0x1, UPT ;  /* 0x000000012700788c */ /* 0x000fe2000bf05270 */
[----:B------:R-:W-:Y:S01]  /*5710*/  IADD3 R89, PT, PT, R89, 0x1, RZ ;  /* 0x0000000159597810 */ /* 0x000fe20007ffe0ff */
[----:B------:R-:W-:Y:S02]  /*5720*/  UIADD3 UR11, UPT, UPT, UR44, 0x200, URZ ;  /* 0x000002002c0b7890 */ /* 0x000fe4000fffe0ff */
[----:B------:R-:W-:Y:S02]  /*5730*/  USHF.L.U32 UR50, UR16, 0x6, URZ ;  /* 0x0000000610327899 */ /* 0x000fe400080006ff */
[----:B------:R-:W-:Y:S05]  /*5740*/  USHF.L.U32 UR49, UR20, 0x8, URZ ;  /* 0x0000000814317899 */ /* 0x000fea00080006ff */
[----:B------:R-:W2:Y:S01]  /*5750*/  @!UP0 LDCU.128 UR12, c[0x0][0xb10] ;  /* 0x00016200ff0c87ac */ /* 0x000ea20008000c00 */
[----:B------:R-:W3:Y:S01]  /*5760*/  @!UP0 LDCU UR5, c[0x0][0xb0c] ;  /* 0x00016180ff0587ac */ /* 0x000ee20008000800 */
[----:B------:R-:W4:Y:S01]  /*5770*/  @!UP0 LDCU UR10, c[0x0][0xb20] ;  /* 0x00016400ff0a87ac */ /* 0x000f220008000800 */
[----:B--2---:R-:W-:Y:S02]  /*5780*/  UIMAD.WIDE.U32 UR8, UR38, UR12, URZ ;  /* 0x0000000c260872a5 */ /* 0x004fe4000f8e00ff */
[----:B------:R-:W-:Y:S02]  /*5790*/  UIMAD.WIDE.U32 UR6, UR37, UR15, URZ ;  /* 0x0000000f250672a5 */ /* 0x000fe4000f8e00ff */
[----:B------:R-:W-:Y:S03]  /*57a0*/  @!UP0 UISETP.NE.AND UP1, UPT, UR14, 0x1, UPT ;  /* 0x000000010e00888c */ /* 0x000fe6000bf25270 */
[----:B------:R-:W-:Y:S01]  /*57b0*/  @!UP0 UMOV UR4, UR9 ;  /* 0x0000000900048c82 */ /* 0x000fe20008000000 */
[----:B---3--:R-:W-:Y:S02]  /*57c0*/  @!UP0 UISETP.NE.AND UP2, UPT, UR5, 0x1, UPT ;  /* 0x000000010500888c */ /* 0x008fe4000bf45270 */
[----:B------:R-:W-:Y:S01]  /*57d0*/  @!UP0 USHF.R.U32.HI UR4, URZ, UR13, UR4 ;  /* 0x0000000dff048299 */ /* 0x000fe20008011604 */
[----:B------:R-:W-:Y:S02]  /*57e0*/  @!UP0 UMOV UR6, UR7 ;  /* 0x0000000700068c82 */ /* 0x000fe40008000000 */
[----:B----4-:R-:W-:Y:S02]  /*57f0*/  @!UP0 USHF.R.U32.HI UR6, URZ, UR10, UR6 ;  /* 0x0000000aff068299 */ /* 0x010fe40008011606 */
[----:B------:R-:W-:Y:S02]  /*5800*/  @!UP0 USEL UR7, UR38, UR4, !UP2 ;  /* 0x0000000426078287 */ /* 0x000fe4000d000000 */
[----:B------:R-:W-:Y:S04]  /*5810*/  @!UP0 USEL UR6, UR37, UR6, !UP1 ;  /* 0x0000000625068287 */ /* 0x000fe8000c800000 */
[----:B------:R-:W-:Y:S02]  /*5820*/  @!UP0 UIADD3 UR4, UPT, UPT, -UR7, UR6, URZ ;  /* 0x0000000607048290 */ /* 0x000fe4000fffe1ff */
[----:B------:R-:W-:Y:S02]  /*5830*/  @!UP0 UIADD3 UR6, UPT, UPT, UR7, -UR6, URZ ;  /* 0x8000000607068290 */ /* 0x000fe4000fffe0ff */
[----:B------:R-:W-:Y:S02]  /*5840*/  @!UP0 UIMAD UR38, UR4, UR5, UR38 ;  /* 0x00000005042682a4 */ /* 0x000fe4000f8e0226 */
[----:B------:R-:W-:Y:S02]  /*5850*/  @!UP0 UIMAD UR37, UR6, UR14, UR37 ;  /* 0x0000000e062582a4 */ /* 0x000fe4000f8e0225 */
[----:B------:R-:W-:Y:S09]  /*5860*/  ULOP3.LUT UP0, URZ, UR11, 0x1b0, URZ, 0xc0, !UPT ;  /* 0x000001b00bff7892 */ /* 0x000ff2000f80c0ff */
[----:B------:R-:W-:Y:S05]  /*5870*/  BRA.U !UP0, `(.L_x_93) ;  /* 0x0000000108407547 */ /* 0x000fea000b800000 */
[----:B------:R-:W2:Y:S01]  /*5880*/  LDCU.64 UR8, c[0x4][0x88] ;  /* 0x01001100ff0877ac */ /* 0x000ea20008000a00 */
[----:B------:R-:W-:Y:S01]  /*5890*/  MOV R3, 0x0 ;  /* 0x0000000000037802 */ /* 0x000fe20000000f00 */
[----:B------:R-:W-:Y:S02]  /*58a0*/  HFMA2 R12, -RZ, RZ, 0, 5.9604644775390625e-08 ;  /* 0x00000001ff0c7431 */ /* 0x000fe400000001ff */
[----:B------:R-:W-:Y:S02]  /*58b0*/  IMAD.MOV.U32 R8, RZ, RZ, 0x70 ;  /* 0x00000070ff087424 */ /* 0x000fe400078e00ff */
[----:B------:R-:W-:Y:S01]  /*58c0*/  IMAD.MOV.U32 R13, RZ, RZ, RZ ;  /* 0x000000ffff0d7224 */ /* 0x000fe200078e00ff */
[----:B------:R-:W3:Y:S01]  /*58d0*/  LDCU.64 UR6, c[0x4][0x90] ;  /* 0x01001200ff0677ac */ /* 0x000ee20008000a00 */
[----:B------:R-:W4:Y:S01]  /*58e0*/  LDC.64 R2, c[0x4][R3] ;  /* 0x0100000003027b82 */ /* 0x000f220000000a00 */
[----:B------:R-:W1:Y:S01]  /*58f0*/  LDCU.64 UR4, c[0x4][0x8] ;  /* 0x01000100ff0477ac */ /* 0x000e620008000a00 */
[----:B--2---:R-:W-:Y:S01]  /*5900*/  MOV R5, UR9 ;  /* 0x0000000900057c02 */ /* 0x004fe20008000f00 */
[----:B------:R-:W-:Y:S01]  /*5910*/  IMAD.U32 R4, RZ, RZ, UR8 ;  /* 0x00000008ff047e24 */ /* 0x000fe2000f8e00ff */
[----:B---3--:R-:W-:Y:S01]  /*5920*/  MOV R7, UR7 ;  /* 0x0000000700077c02 */ /* 0x008fe20008000f00 */
[----:B------:R-:W-:Y:S01]  /*5930*/  IMAD.U32 R6, RZ, RZ, UR6 ;  /* 0x00000006ff067e24 */ /* 0x000fe2000f8e00ff */
[----:B-1----:R-:W-:Y:S01]  /*5940*/  MOV R11, UR5 ;  /* 0x00000005000b7c02 */ /* 0x002fe20008000f00 */
[----:B------:R-:W-:Y:S02]  /*5950*/  IMAD.U32 R10, RZ, RZ, UR4 ;  /* 0x00000004ff0a7e24 */ /* 0x000fe4000f8e00ff */
[----:B------:R-:W-:Y:S07]  /*5960*/  LEPC R20, `(.L_x_93) ;  /* 0x000000001014794e */ /* 0x000fee0000000000 */
[----:B----45:R-:W-:Y:S05]  /*5970*/  CALL.ABS.NOINC R2 ;  /* 0x0000000002007343 */ /* 0x030fea0003c00000 */
.L_x_93:
[----:B------:R-:W-:Y:S01]  /*5980*/  LOP3.LUT P0, RZ, R96, 0x1b0, RZ, 0xc0, !PT ;  /* 0x000001b060ff7812 */ /* 0x000fe2000780c0ff */
[----:B------:R-:W-:Y:S11]  /*5990*/  BSSY.RECONVERGENT B6, `(.L_x_94) ;  /* 0x0000013000067945 */ /* 0x000ff60003800200 */
[----:B------:R-:W-:Y:S01]  /*59a0*/  @!UPT UIADD3 URZ, UPT, UPT, URZ, URZ, URZ ;  /* 0x000000fffffff290 */ /* 0x000fe2000fffe0ff */
[----:B------:R-:W-:Y:S05]  /*59b0*/  @!P0 BRA `(.L_x_95) ;  /* 0x0000000000408947 */ /* 0x000fea0003800000 */
        /* <DEDUP_REMOVED lines=16> */
.L_x_95:
[----:B------:R-:W-:Y:S05]  /*5ac0*/  BSYNC.RECONVERGENT B6 ;  /* 0x0000000000067941 */ /* 0x000fea0003800200 */
.L_x_94:
[----:B------:R-:W-:Y:S01]  /*5ad0*/  R2UR UR4, R88 ;  /* 0x00000000580472ca */ /* 0x000fe200000e0000 */
[----:B------:R-:W-:Y:S01]  /*5ae0*/  UISETP.NE.U32.AND UP0, UPT, UR60, URZ, UPT ;  /* 0x000000ff3c00728c */ /* 0x000fe2000bf05070 */
[----:B------:R-:W-:Y:S02]  /*5af0*/  ISETP.NE.U32.AND P4, PT, R82, RZ, PT ;  /* 0x000000ff5200720c */ /* 0x000fe40003f85070 */
[----:B------:R-:W-:Y:S01]  /*5b00*/  ISETP.NE.U32.AND P2, PT, RZ, UR46, PT ;  /* 0x0000002eff007c0c */ /* 0x000fe2000bf45070 */
[----:B------:R-:W-:Y:S01]  /*5b10*/  UISETP.NE.AND.EX UP1, UPT, UR61, URZ, UPT, UP0 ;  /* 0x000000ff3d00728c */ /* 0x000fe2000bf25300 */
[----:B------:R-:W-:Y:S01]  /*5b20*/  ISETP.NE.AND.EX P4, PT, R83, RZ, PT, P4 ;  /* 0x000000ff5300720c */ /* 0x000fe20003f85340 */
[----:B------:R-:W-:Y:S01]  /*5b30*/  UPLOP3.LUT UP0, UPT, UPT, UPT, UPT, 0x40, 0x4 ;  /* 0x000000000004789c */ /* 0x000fe20003f0e870 */
[----:B------:R-:W-:Y:S05]  /*5b40*/  ISETP.NE.AND.EX P2, PT, RZ, UR47, PT, P2 ;  /* 0x0000002fff007c0c */ /* 0x000fea000bf45320 */
[----:B------:R-:W-:Y:S06]  /*5b50*/  UISETP.NE.AND UP2, UPT, UR4, URZ, UPT ;  /* 0x000000ff0400728c */ /* 0x000fec000bf45270 */
[----:B------:R-:W-:Y:S05]  /*5b60*/  PLOP3.LUT P1, PT, PT, PT, UP2, 0x80, 0x8 ;  /* 0x000000000008781c */ /* 0x000fea0003f2f028 */
[----:B------:R-:W-:Y:S06]  /*5b70*/  @UP2 UPLOP3.LUT UP0, UPT, UPT, UPT, UP1, 0x80, 0x8 ;  /* 0x000000000008289c */ /* 0x000fec0003f0f010 */
[----:B------:R-:W-:Y:S01]  /*5b80*/  PLOP3.LUT P0, PT, PT, PT, UP0, 0x80, 0x8 ;  /* 0x000000000008781c */ /* 0x000fe20003f0f008 */
[----:B------:R-:W-:Y:S01]  /*5b90*/  @!UPT UIADD3 URZ, UPT, UPT, URZ, URZ, URZ ;  /* 0x000000fffffff290 */ /* 0x000fe2000fffe0ff */
[----:B------:R-:W-:Y:S11]  /*5ba0*/  BRA.U !UP1, `(.L_x_96) ;  /* 0x00000001093c7547 */ /* 0x000ff6000b800000 */
[----:B------:R-:W-:Y:S01]  /*5bb0*/  UISETP.NE.U32.AND UP0, UPT, UR46, URZ, UPT ;  /* 0x000000ff2e00728c */ /* 0x000fe2000bf05070 */
[----:B-1----:R-:W-:Y:S01]  /*5bc0*/  HFMA2 R0, -RZ, RZ, 0, 5.9604644775390625e-08 ;  /* 0x00000001ff007431 */ /* 0x002fe200000001ff */
[----:B------:R-:W1:Y:S01]  /*5bd0*/  LDCU.64 UR8, c[0x0][0x358] ;  /* 0x00006b00ff0877ac */ /* 0x000e620008000a00 */
[----:B------:R-:W-:Y:S01]  /*5be0*/  IMAD.MOV.U32 R85, RZ, RZ, 0x1 ;  /* 0x00000001ff557424 */ /* 0x000fe200078e00ff */
[----:B------:R-:W-:Y:S06]  /*5bf0*/  UISETP.NE.AND.EX UP0, UPT, UR47, URZ, UPT, UP0 ;  /* 0x000000ff2f00728c */ /* 0x000fec000bf05300 */
[----:B------:R-:W-:Y:S05]  /*5c00*/  PLOP3.LUT P3, PT, PT, PT, UP0, 0x80, 0x8 ;  /* 0x000000000008781c */ /* 0x000fea0003f6f008 */
[----:B------:R-:W2:Y:S01]  /*5c10*/  @UP0 LDCU.64 UR4, c[0x0][0x888] ;  /* 0x00011100ff0407ac */ /* 0x000ea20008000a00 */
[----:B------:R-:W-:Y:S07]  /*5c20*/  @UP0 UIMAD UR6, UR36, UR60, URZ ;  /* 0x0000003c240602a4 */ /* 0x000fee000f8e02ff */
[----:B------:R-:W-:Y:S01]  /*5c30*/  @!P3 PRMT R85, R0, 0x7610, R85 ;  /* 0x000076100055b816 */ /* 0x000fe20000000055 */
[----:B--2---:R-:W-:Y:S06]  /*5c40*/  @UP0 UIMAD.WIDE UR4, UR6, 0x4, UR4 ;  /* 0x00000004060408a5 */ /* 0x004fec000f8e0204 */
[----:B------:R-:W-:Y:S01]  /*5c50*/  IMAD.U32 R2, RZ, RZ, UR4 ;  /* 0x00000004ff027e24 */ /* 0x000fe2000f8e00ff */
[----:B------:R-:W-:Y:S04]  /*5c60*/  MOV R3, UR5 ;  /* 0x0000000500037c02 */ /* 0x000fe80008000f00 */
[----:B------:R-:W2:Y:S01]  /*5c70*/  @!UP0 LDCU UR4, c[0x0][0x880] ;  /* 0x00011000ff0487ac */ /* 0x000ea20008000800 */
[----:B-1---5:R3:W5:Y:S02]  /*5c80*/  @P3 LDG.E R41, desc[UR8][R2.64] ;  /* 0x0000000802293981 */ /* 0x022764000c1e1900 */
[----:B--23--:R-:W-:Y:S02]  /*5c90*/  @!P3 IMAD.U32 R41, RZ, RZ, UR4 ;  /* 0x00000004ff29be24 */ /* 0x00cfe4000f8e00ff */
.L_x_96:
[----:B------:R-:W-:Y:S05]  /*5ca0*/  @!P4 BRA `(.L_x_97) ;  /* 0x000000000024c947 */ /* 0x000fea0003800000 */
[----:B------:R-:W-:Y:S01]  /*5cb0*/  ISETP.NE.U32.AND P3, PT, R80, RZ, PT ;  /* 0x000000ff5000720c */ /* 0x000fe20003f65070 */
[----:B------:R-:W2:Y:S03]  /*5cc0*/  LDCU.64 UR4, c[0x0][0x358] ;  /* 0x00006b00ff0477ac */ /* 0x000ea60008000a00 */
[----:B------:R-:W-:Y:S11]  /*5cd0*/  ISETP.NE.AND.EX P3, PT, R81, RZ, PT, P3 ;  /* 0x000000ff5100720c */ /* 0x000ff60003f65330 */
[----:B------:R-:W-:Y:S02]  /*5ce0*/  @!UPT UIADD3 URZ, UPT, UPT, URZ, URZ, URZ ;  /* 0x000000fffffff290 */ /* 0x000fe4000fffe0ff */
[----:B------:R-:W3:Y:S01]  /*5cf0*/  @P3 LDC.64 R2, c[0x0][0x8a8] ;  /* 0x00022a00ff023b82 */ /* 0x000ee20000000a00 */
[----:B-1----:R-:W-:Y:S04]  /*5d00*/  @P3 IMAD R0, R82, UR36, RZ ;  /* 0x0000002452003c24 */ /* 0x002fe8000f8e02ff */
[----:B---3--:R-:W-:Y:S05]  /*5d10*/  @P3 IMAD.WIDE R2, R0, 0x4, R2 ;  /* 0x0000000400023825 */ /* 0x008fea00078e0202 */
[----:B--2--5:R2:W5:Y:S02]  /*5d20*/  @P3 LDG.E R38, desc[UR4][R2.64] ;  /* 0x0000000402263981 */ /* 0x024564000c1e1900 */
[----:B--2---:R-:W3:Y:S02]  /*5d30*/  @!P3 LDC R38, c[0x0][0x8a0] ;  /* 0x00022800ff26bb82 */ /* 0x004ee40000000800 */
.L_x_97:
[----:B-----5:R-:W-:Y:S01]  /*5d40*/  FSETP.NEU.AND P4, PT, R41, RZ, PT ;  /* 0x000000ff2900720b */ /* 0x020fe20003f8d000 */
[----:B------:R-:W-:Y:S01]  /*5d50*/  BSSY B1, `(.L_x_98) ;  /* 0x0000042000017945 */ /* 0x000fe20003800000 */
[----:B------:R-:W-:Y:S01]  /*5d60*/  SEL R6, RZ, 0xffffffff, P2 ;  /* 0xffffffffff067807 */ /* 0x000fe20001000000 */
[----:B------:R-:W-:Y:S01]  /*5d70*/  IMAD.MOV.U32 R100, RZ, RZ, 0x1 ;  /* 0x00000001ff647424 */ /* 0x000fe200078e00ff */
[----:B------:R-:W-:Y:S02]  /*5d80*/  LOP3.LUT P3, RZ, R85, 0xff, RZ, 0xc0, !PT ;  /* 0x000000ff55ff7812 */ /* 0x000fe4000786c0ff */
[----:B------:R-:W-:Y:S02]  /*5d90*/  CS2R R78, SRZ ;  /* 0x00000000004e7805 */ /* 0x000fe4000001ff00 */
[----:B------:R-:W-:Y:S02]  /*5da0*/  @P1 SEL R3, RZ, 0xffffffff, P4 ;  /* 0xffffffffff031807 */ /* 0x000fe40002000000 */
[----:B------:R-:W-:Y:S02]  /*5db0*/  CS2R R76, SRZ ;  /* 0x00000000004c7805 */ /* 0x000fe4000001ff00 */
[----:B------:R-:W-:Y:S02]  /*5dc0*/  LEA R2, R93, UR44, 0x3 ;  /* 0x0000002c5d027c11 */ /* 0x000fe4000f8e18ff */
[----:B------:R-:W-:Y:S02]  /*5dd0*/  CS2R R74, SRZ ;  /* 0x00000000004a7805 */ /* 0x000fe4000001ff00 */
[----:B------:R-:W-:Y:S02]  /*5de0*/  @P0 SEL R3, R6, R3, !P3 ;  /* 0x0000000306030207 */ /* 0x000fe40005800000 */
[----:B------:R-:W-:Y:S02]  /*5df0*/  CS2R R72, SRZ ;  /* 0x0000000000487805 */ /* 0x000fe4000001ff00 */
[----:B------:R-:W-:Y:S02]  /*5e00*/  LEA R71, R36, UR44, 0x3 ;  /* 0x0000002c24477c11 */ /* 0x000fe4000f8e18ff */
[----:B------:R-:W-:Y:S02]  /*5e10*/  @P1 LOP3.LUT R3, R3, 0x1, RZ, 0xc0, !PT ;  /* 0x0000000103031812 */ /* 0x000fe400078ec0ff */
[----:B------:R-:W-:Y:S02]  /*5e20*/  SHF.L.U32 R4, R94, 0x1f, RZ ;  /* 0x0000001f5e047819 */ /* 0x000fe400000006ff */
[----:B------:R-:W-:Y:S02]  /*5e30*/  ISETP.NE.U32.OR P6, PT, R3, 0x1, !P1 ;  /* 0x000000010300780c */ /* 0x000fe40004fc5470 */
[----:B------:R-:W-:Y:S02]  /*5e40*/  PLOP3.LUT P2, PT, PT, PT, UP1, 0x80, 0x8 ;  /* 0x000000000008781c */ /* 0x000fe40003f4f018 */
[----:B------:R-:W-:Y:S02]  /*5e50*/  LEA.HI R39, R36, R36, RZ, 0x1 ;  /* 0x0000002424277211 */ /* 0x000fe400078f08ff */
[----:B------:R-:W-:Y:S02]  /*5e60*/  SEL R3, RZ, 0xffffffff, P4 ;  /* 0xffffffffff037807 */ /* 0x000fe40002000000 */
[----:B------:R-:W-:Y:S01]  /*5e70*/  P2R R102, PR, RZ, 0x40 ;  /* 0x00000040ff667803 */ /* 0x000fe20000000000 */
[C---:B-1----:R-:W-:Y:S01]  /*5e80*/  IMAD.SHL.U32 R0, R39.reuse, 0x80, RZ ;  /* 0x0000008027007824 */ /* 0x042fe200078e00ff */
[----:B------:R-:W-:Y:S03]  /*5e90*/  LOP3.LUT R39, R39, 0xffe, RZ, 0xc0, !PT ;  /* 0x00000ffe27277812 */ /* 0x000fe600078ec0ff */
[----:B------:R-:W-:Y:S02]  /*5ea0*/  @P6 SHF.L.U32 R5, R91, 0x1f, RZ ;  /* 0x0000001f5b056819 */ /* 0x000fe400000006ff */
[----:B------:R-:W-:Y:S01]  /*5eb0*/  @P2 SEL R3, R6, R3, !P3 ;  /* 0x0000000306032207 */ /* 0x000fe20005800000 */
[----:B------:R-:W-:Y:S01]  /*5ec0*/  IMAD.IADD R39, R36, 0x1, -R39 ;  /* 0x0000000124277824 */ /* 0x000fe200078e0a27 */
[----:B------:R-:W1:Y:S01]  /*5ed0*/  @P6 SYNCS.PHASECHK.TRANS64.TRYWAIT P1, [R2+URZ+0x50], R5 ;  /* 0x00005005020065a7 */ /* 0x000e6200080211ff */
[----:B------:R-:W-:Y:S02]  /*5ee0*/  LOP3.LUT R0, R0, 0xffffff00, RZ, 0xc0, !PT ;  /* 0xffffff0000007812 */ /* 0x000fe400078ec0ff */
[----:B------:R-:W-:Y:S03]  /*5ef0*/  LOP3.LUT R3, R3, 0x1, RZ, 0xc0, !PT ;  /* 0x0000000103037812 */ /* 0x000fe600078ec0ff */
[----:B------:R-:W-:Y:S01]  /*5f00*/  IMAD.IADD R0, R37, 0x1, R0 ;  /* 0x0000000125007824 */ /* 0x000fe200078e0200 */
[----:B------:R-:W-:Y:S03]  /*5f10*/  ISETP.NE.U32.AND P5, PT, R3, 0x1, PT ;  /* 0x000000010300780c */ /* 0x000fe60003fa5070 */
[----:B------:R-:W-:Y:S01]  /*5f20*/  IMAD R39, R39, 0x100000, R0 ;  /* 0x0010000027277824 */ /* 0x000fe200078e0200 */
[----:B------:R-:W-:Y:S01]  /*5f30*/  P2R R101, PR, RZ, 0x20 ;  /* 0x00000020ff657803 */ /* 0x000fe20000000000 */
[----:B------:R2:W4:Y:S01]  /*5f40*/  SYNCS.PHASECHK.TRANS64.TRYWAIT P0, [R71+URZ+0xc0], R4 ;  /* 0x0000c004470075a7 */ /* 0x00052200080011ff */
[----:B-1----:R-:W-:Y:S01]  /*5f50*/  @P6 SEL R100, RZ, 0x1, !P1 ;  /* 0x00000001ff646807 */ /* 0x002fe20004800000 */
[----:B--2---:R-:W-:Y:S06]  /*5f60*/  @!P6 BRA `(.L_x_99) ;  /* 0x000000000080e947 */ /* 0x004fec0003800000 */
[----:B------:R-:W-:Y:S01]  /*5f70*/  @P5 IMAD R6, R93, 0x1000, R84 ;  /* 0x000010005d065824 */ /* 0x000fe200078e0254 */
[----:B------:R-:W1:Y:S01]  /*5f80*/  S2R R0, SR_CgaCtaId ;  /* 0x0000000000007919 */ /* 0x000e620000008800 */
[----:B------:R-:W-:Y:S01]  /*5f90*/  ISETP.NE.AND P1, PT, R100, RZ, PT ;  /* 0x000000ff6400720c */ /* 0x000fe20003f25270 */
[----:B------:R-:W-:Y:S01]  /*5fa0*/  BSSY B0, `(.L_x_100) ;  /* 0x000000b000007945 */ /* 0x000fe20003800000 */
[----:B------:R-:W-:Y:S01]  /*5fb0*/  @P5 VIADD R5, R6, UR44 ;  /* 0x0000002c06055c36 */ /* 0x000fe20008000000 */
[----:B------:R-:W-:Y:S02]  /*5fc0*/  CS2R R74, SRZ ;  /* 0x00000000004a7805 */ /* 0x000fe4000001ff00 */
[----:B------:R-:W-:Y:S02]  /*5fd0*/  CS2R R72, SRZ ;  /* 0x0000000000487805 */ /* 0x000fe4000001ff00 */
[----:B------:R-:W-:Y:S01]  /*5fe0*/  CS2R R78, SRZ ;  /* 0x00000000004e7805 */ /* 0x000fe2000001ff00 */
[----:B------:R-:W-:Y:S01]  /*5ff0*/  @P5 IMAD R5, R95, -0x10, R5 ;  /* 0xfffffff05f055824 */ /* 0x000fe200078e0205 */
[----:B------:R-:W-:Y:S04]  /*6000*/  CS2R R76, SRZ ;  /* 0x00000000004c7805 */ /* 0x000fe8000001ff00 */
[----:B------:R-:W-:Y:S05]  /*6010*/  @P1 BRA `(.L_x_101) ;  /* 0x00000000000c1947 */ /* 0x000fea0003800000 */
[----:B------:R-:W-:Y:S04]  /*6020*/  SHF.L.U32 R3, R91, 0x1f, RZ ;  /* 0x0000001f5b037819 */ /* 0x000fe800000006ff */
[----:B------:R-:W2:Y:S02]  /*6030*/  SYNCS.PHASECHK.TRANS64.TRYWAIT P1, [R2+URZ+0x50], R3 ;  /* 0x00005003020075a7 */ /* 0x000ea400080211ff */
[----:B--2---:R-:W-:Y:S05]  /*6040*/  @!P1 BRA `(.L_x_102) ;  /* 0x0000004000209947 */ /* 0x004fea0003800000 */
.L_x_101:
[----:B------:R-:W-:Y:S05]  /*6050*/  BSYNC B0 ;  /* 0x0000000000007941 */ /* 0x000fea0003800000 */
.L_x_100:
[----:B------:R-:W-:Y:S01]  /*6060*/  ISETP.NE.AND P1, PT, R101, RZ, PT ;  /* 0x000000ff6500720c */ /* 0x000fe20003f25270 */
[----:B--2---:R-:W-:Y:S02]  /*6070*/  VIADD R3, R2, 0x70 ;  /* 0x0000007002037836 */ /* 0x004fe40000000000 */
[----:B------:R-:W-:Y:S03]  /*6080*/  VIADD R93, R93, 0x1 ;  /* 0x000000015d5d7836 */ /* 0x000fe60000000000 */
[----:B-1----:R-:W-:Y:S07]  /*6090*/  PRMT R0, R0, 0x654, R3 ;  /* 0x0000065400007816 */ /* 0x002fee0000000003 */
[----:B------:R1:W2:Y:S04]  /*60a0*/  @P1 LDS.128 R72, [R6+UR44+0x200] ;  /* 0x0002002c06481984 */ /* 0x0002a80008000c00 */
[----:B------:R1:W1:Y:S01]  /*60b0*/  @P1 LDS.128 R76, [R5+0x210] ;  /* 0x00021000054c1984 */ /* 0x0002620000000c00 */
[C---:B------:R-:W-:Y:S01]  /*60c0*/  ISETP.NE.AND P1, PT, R93.reuse, 0x4, PT ;  /* 0x000000045d00780c */ /* 0x040fe20003f25270 */
[----:B------:R-:W-:Y:S01]  /*60d0*/  @!PT LDS RZ, [RZ] ;  /* 0x00000000fffff984 */ /* 0x000fe20000000800 */
[----:B------:R-:W-:Y:S01]  /*60e0*/  @!PT LDS RZ, [RZ] ;  /* 0x00000000fffff984 */ /* 0x000fe20000000800 */
[----:B------:R-:W-:Y:S01]  /*60f0*/  @!PT LDS RZ, [RZ] ;  /* 0x00000000fffff984 */ /* 0x000fe20000000800 */
[----:B------:R-:W-:Y:S01]  /*6100*/  @!PT LDS RZ, [RZ] ;  /* 0x00000000fffff984 */ /* 0x000fe20000000800 */
[----:B------:R5:W-:Y:S06]  /*6110*/  MEMBAR.ALL.CTA ;  /* 0x0000000000007992 */ /* 0x000bec0000008000 */
[----:B-----5:R-:W5:Y:S01]  /*6120*/  FENCE.VIEW.ASYNC.S ;  /* 0x00000000000073c6 */ /* 0x020f620000000000 */
[----:B------:R-:W-:Y:S01]  /*6130*/  SEL R93, R93, RZ, P1 ;  /* 0x000000ff5d5d7207 */ /* 0x000fe20000800000 */
[----:B-----5:R5:W-:Y:S02]  /*6140*/  SYNCS.ARRIVE.TRANS64.RED.A1T0 RZ, [R0+URZ], RZ ;  /* 0x000000ff00ff79a7 */ /* 0x020be400081004ff */
[----:B-----5:R-:W-:Y:S04]  /*6150*/  SEL R0, RZ, 0x1, P1 ;  /* 0x00000001ff007807 */ /* 0x020fe80000800000 */
[----:B--2---:R-:W-:Y:S02]  /*6160*/  LOP3.LUT R91, R91, R0, RZ, 0x3c, !PT ;  /* 0x000000005b5b7212 */ /* 0x004fe400078e3cff */
.L_x_99:
[----:B------:R-:W-:Y:S05]  /*6170*/  BSYNC B1 ;  /* 0x0000000000017941 */ /* 0x000fea0003800000 */
.L_x_98:
[----:B------:R-:W-:Y:S04]  /*6180*/  SHF.R.U32.HI R3, RZ, 0x15, R39 ;  /* 0x00000015ff037819 */ /* 0x000fe80000011627 */
[----:B------:R-:W-:Y:S01]  /*6190*/  LOP3.LUT P1, RZ, R3, 0x3, R86, 0x48, !PT ;  /* 0x0000000303ff7812 */ /* 0x000fe20007824856 */
[----:B------:R-:W-:Y:S01]  /*61a0*/  @!UPT UIADD3 URZ, UPT, UPT, URZ, URZ, URZ ;  /* 0x000000fffffff290 */ /* 0x000fe2000fffe0ff */
[----:B----4-:R-:W-:Y:S11]  /*61b0*/  @P0 BRA `(.L_x_103) ;  /* 0x0000000000080947 */ /* 0x010ff60003800000 */
[----:B------:R-:W2:Y:S02]  /*61c0*/  SYNCS.PHASECHK.TRANS64.TRYWAIT P0, [R71+URZ+0xc0], R4 ;  /* 0x0000c004470075a7 */ /* 0x000ea400080011ff */
[----:B--2---:R-:W-:Y:S05]  /*61d0*/  @!P0 BRA `(.L_x_104) ;  /* 0x0000003c00d08947 */ /* 0x004fea0003800000 */
.L_x_103:
[----:B------:R-:W-:Y:S05]  /*61e0*/  @!P1 BRA `(.L_x_105) ;  /* 0x0000000000409947 */ /* 0x000fea0003800000 */
[----:B------:R-:W1:Y:S01]  /*61f0*/  LDCU.64 UR8, c[0x4][0x78] ;  /* 0x01000f00ff0877ac */ /* 0x000e620008000a00 */
[----:B------:R-:W-:Y:S01]  /*6200*/  MOV R3, 0x0 ;  /* 0x0000000000037802 */ /* 0x000fe20000000f00 */
[----:B------:R-:W-:Y:S02]  /*6210*/  HFMA2 R12, -RZ, RZ, 0, 5.9604644775390625e-08 ;  /* 0x00000001ff0c7431 */ /* 0x000fe400000001ff */
[----:B------:R-:W-:Y:S02]  /*6220*/  IMAD.MOV.U32 R8, RZ, RZ, 0x192 ;  /* 0x00000192ff087424 */ /* 0x000fe400078e00ff */
[----:B------:R-:W-:Y:S01]  /*6230*/  IMAD.MOV.U32 R13, RZ, RZ, RZ ;  /* 0x000000ffff0d7224 */ /* 0x000fe200078e00ff */
[----:B------:R-:W4:Y:S01]  /*6240*/  LDCU.64 UR6, c[0x4][0x80] ;  /* 0x01001000ff0677ac */ /* 0x000f220008000a00 */
[----:B------:R-:W3:Y:S01]  /*6250*/  LDC.64 R2, c[0x4][R3] ;  /* 0x0100000003027b82 */ /* 0x000ee20000000a00 */
[----:B------:R-:W5:Y:S01]  /*6260*/  LDCU.64 UR4, c[0x4][0x18] ;  /* 0x01000300ff0477ac */ /* 0x000f620008000a00 */
[----:B-1----:R-:W-:Y:S01]  /*6270*/  MOV R5, UR9 ;  /* 0x0000000900057c02 */ /* 0x002fe20008000f00 */
[----:B--2---:R-:W-:Y:S01]  /*6280*/  IMAD.U32 R4, RZ, RZ, UR8 ;  /* 0x00000008ff047e24 */ /* 0x004fe2000f8e00ff */
[----:B----4-:R-:W-:Y:S01]  /*6290*/  MOV R7, UR7 ;  /* 0x0000000700077c02 */ /* 0x010fe20008000f00 */
[----:B------:R-:W-:Y:S01]  /*62a0*/  IMAD.U32 R6, RZ, RZ, UR6 ;  /* 0x00000006ff067e24 */ /* 0x000fe2000f8e00ff */
[----:B-----5:R-:W-:Y:S01]  /*62b0*/  MOV R11, UR5 ;  /* 0x00000005000b7c02 */ /* 0x020fe20008000f00 */
[----:B------:R-:W-:Y:S02]  /*62c0*/  IMAD.U32 R10, RZ, RZ, UR4 ;  /* 0x00000004ff0a7e24 */ /* 0x000fe4000f8e00ff */
[----:B------:R-:W-:Y:S07]  /*62d0*/  LEPC R20, `(.L_x_105) ;  /* 0x000000001014794e */ /* 0x000fee0000000000 */
[----:B---3--:R-:W-:Y:S05]  /*62e0*/  CALL.ABS.NOINC R2 ;  /* 0x0000000002007343 */ /* 0x008fea0003c00000 */
.L_x_105:
[-C--:B------:R-:W-:Y:S01]  /*62f0*/  F2FP.F16.E5M2.UNPACK_B R42, R72.reuse ;  /* 0x00000048ff2a723e */ /* 0x080fe200020004ff */
[----:B------:R-:W-:Y:S05]  /*6300*/  WARPSYNC.ALL ;  /* 0x0000000000007948 */ /* 0x000fea0003800000 */
[----:B------:R-:W-:Y:S01]  /*6310*/  R2UR UR4, R39 ;  /* 0x00000000270472ca */ /* 0x000fe200000e0000 */
[--C-:B------:R-:W-:Y:S01]  /*6320*/  HADD2.F32 R40, -RZ, R42.reuse.H0_H0 ;  /* 0x2000002aff287230 */ /* 0x100fe20000004100 */
[----:B------:R-:W-:Y:S01]  /*6330*/  F2FP.F16.E5M2.UNPACK_B R43, R72.H1 ;  /* 0x00000048ff2b723e */ /* 0x000fe200030004ff */
[----:B------:R-:W-:Y:S01]  /*6340*/  HADD2.F32 R42, -RZ, R42.H1_H1 ;  /* 0x3000002aff2a7230 */ /* 0x000fe20000004100 */
[-C--:B------:R-:W-:Y:S01]  /*6350*/  F2FP.F16.E5M2.UNPACK_B R45, R73.reuse ;  /* 0x00000049ff2d723e */ /* 0x080fe200020004ff */
[----:B------:R-:W-:Y:S01]  /*6360*/  BSSY.RECONVERGENT B0, `(.L_x_106) ;  /* 0x0000099000007945 */ /* 0x000fe20003800200 */
[----:B------:R-:W-:Y:S01]  /*6370*/  F2FP.F16.E5M2.UNPACK_B R47, R73.H1 ;  /* 0x00000049ff2f723e */ /* 0x000fe200030004ff */
[--C-:B------:R-:W-:Y:S01]  /*6380*/  HADD2.F32 R44, -RZ, R43.reuse.H0_H0 ;  /* 0x2000002bff2c7230 */ /* 0x100fe20000004100 */
[-C--:B------:R-:W-:Y:S01]  /*6390*/  F2FP.F16.E5M2.UNPACK_B R49, R74.reuse ;  /* 0x0000004aff31723e */ /* 0x080fe200020004ff */
[----:B------:R-:W-:Y:S01]  /*63a0*/  HADD2.F32 R46, -RZ, R43.H1_H1 ;  /* 0x3000002bff2e7230 */ /* 0x000fe20000004100 */
[----:B------:R-:W-:Y:S01]  /*63b0*/  F2FP.F16.E5M2.UNPACK_B R51, R74.H1 ;  /* 0x0000004aff33723e */ /* 0x000fe200030004ff */
[--C-:B------:R-:W-:Y:S01]  /*63c0*/  HADD2.F32 R43, -RZ, R45.reuse.H0_H0 ;  /* 0x2000002dff2b7230 */ /* 0x100fe20000004100 */
[-C--:B------:R-:W-:Y:S01]  /*63d0*/  F2FP.F16.E5M2.UNPACK_B R53, R75.reuse ;  /* 0x0000004bff35723e */ /* 0x080fe200020004ff */
[----:B-12---:R-:W-:Y:S01]  /*63e0*/  LDTM.16dp32bit_t0_t15.x32 R4, tmem[UR4] ;  /* 0x00000004000479ee */ /* 0x006fe20008a80000 */
[----:B------:R-:W3:Y:S01]  /*63f0*/  LDTM.16dp32bit_t16_t31.x32 R4, tmem[UR4+0x20] ;  /* 0x00002004000479ee */ /* 0x000ee20008aa0000 */
[----:B------:R-:W-:Y:S01]  /*6400*/  IADD3 R112, PT, PT, R84, UR44, RZ ;  /* 0x0000002c54707c10 */ /* 0x000fe2000fffe0ff */
[----:B------:R-:W-:Y:S01]  /*6410*/  HADD2.F32 R48, -RZ, R45.H1_H1 ;  /* 0x3000002dff307230 */ /* 0x000fe20000004100 */
[----:B------:R-:W-:Y:S01]  /*6420*/  SHF.L.U32 R103, R90, 0x4, RZ ;  /* 0x000000045a677819 */ /* 0x000fe200000006ff */
[----:B------:R-:W-:Y:S01]  /*6430*/  HADD2.F32 R52, -RZ, R49.H1_H1 ;  /* 0x30000031ff347230 */ /* 0x000fe20000004100 */
[----:B------:R-:W-:Y:S01]  /*6440*/  F2FP.F16.E5M2.UNPACK_B R55, R75.H1 ;  /* 0x0000004bff37723e */ /* 0x000fe200030004ff */
[----:B------:R-:W-:Y:S01]  /*6450*/  HADD2.F32 R56, -RZ, R53.H1_H1 ;  /* 0x30000035ff387230 */ /* 0x000fe20000004100 */
[-C--:B------:R-:W-:Y:S01]  /*6460*/  F2FP.F16.E5M2.UNPACK_B R57, R76.reuse ;  /* 0x0000004cff39723e */ /* 0x080fe200020004ff */
[--C-:B------:R-:W-:Y:S01]  /*6470*/  HADD2.F32 R45, -RZ, R47.reuse.H0_H0 ;  /* 0x2000002fff2d7230 */ /* 0x100fe20000004100 */
[----:B------:R-:W-:Y:S01]  /*6480*/  F2FP.F16.E5M2.UNPACK_B R59, R76.H1 ;  /* 0x0000004cff3b723e */ /* 0x000fe200030004ff */
[----:B------:R-:W-:Y:S01]  /*6490*/  HADD2.F32 R50, -RZ, R47.H1_H1 ;  /* 0x3000002fff327230 */ /* 0x000fe20000004100 */
[-C--:B------:R-:W-:Y:S01]  /*64a0*/  F2FP.F16.E5M2.UNPACK_B R61, R77.reuse ;  /* 0x0000004dff3d723e */ /* 0x080fe200020004ff */
[----:B------:R-:W-:Y:S01]  /*64b0*/  HADD2.F32 R47, -RZ, R49.H0_H0 ;  /* 0x20000031ff2f7230 */ /* 0x000fe20000004100 */
[----:B------:R-:W-:Y:S01]  /*64c0*/  F2FP.F16.E5M2.UNPACK_B R63, R77.H1 ;  /* 0x0000004dff3f723e */ /* 0x000fe200030004ff */
[----:B------:R-:W-:Y:S01]  /*64d0*/  HADD2.F32 R60, -RZ, R57.H1_H1 ;  /* 0x30000039ff3c7230 */ /* 0x000fe20000004100 */
[-C--:B------:R-:W-:Y:S01]  /*64e0*/  F2FP.F16.E5M2.UNPACK_B R65, R78.reuse ;  /* 0x0000004eff41723e */ /* 0x080fe200020004ff */
[----:B------:R-:W-:Y:S01]  /*64f0*/  HADD2.F32 R64, -RZ, R61.H1_H1 ;  /* 0x3000003dff407230 */ /* 0x000fe20000004100 */
[----:B------:R-:W-:Y:S01]  /*6500*/  F2FP.F16.E5M2.UNPACK_B R67, R78.H1 ;  /* 0x0000004eff43723e */ /* 0x000fe200030004ff */
[----:B------:R-:W-:Y:S01]  /*6510*/  HADD2.F32 R49, -RZ, R51.H0_H0 ;  /* 0x20000033ff317230 */ /* 0x000fe20000004100 */
[----:B------:R-:W-:Y:S01]  /*6520*/  ISETP.NE.AND P0, PT, R97, RZ, PT ;  /* 0x000000ff6100720c */ /* 0x000fe20003f05270 */
[----:B------:R-:W-:Y:S01]  /*6530*/  HADD2.F32 R68, -RZ, R65.H1_H1 ;  /* 0x30000041ff447230 */ /* 0x000fe20000004100 */
[----:B------:R-:W-:Y:S01]  /*6540*/  ISETP.NE.AND P6, PT, R102, RZ, PT ;  /* 0x000000ff6600720c */ /* 0x000fe20003fc5270 */
[----:B------:R-:W-:Y:S02]  /*6550*/  HADD2.F32 R54, -RZ, R51.H1_H1 ;  /* 0x30000033ff367230 */ /* 0x000fe40000004100 */
[C---:B---3--:R-:W-:Y:S01]  /*6560*/  FMUL R0, R38.reuse, R4 ;  /* 0x0000000426007220 */ /* 0x048fe20000400000 */
[C---:B------:R-:W-:Y:S01]  /*6570*/  FMUL R2, R38.reuse, R5 ;  /* 0x0000000526027220 */ /* 0x040fe20000400000 */
[C---:B------:R-:W-:Y:S01]  /*6580*/  FMUL R4, R38.reuse, R8 ;  /* 0x0000000826047220 */ /* 0x040fe20000400000 */
[C---:B------:R-:W-:Y:S01]  /*6590*/  FMUL R5, R38.reuse, R9 ;  /* 0x0000000926057220 */ /* 0x040fe20000400000 */
[C---:B------:R-:W-:Y:S01]  /*65a0*/  FFMA R0, R41.reuse, R40, R0 ;  /* 0x0000002829007223 */ /* 0x040fe20000000000 */
[C---:B------:R-:W-:Y:S01]  /*65b0*/  FFMA R2, R41.reuse, R42, R2 ;  /* 0x0000002a29027223 */ /* 0x040fe20000000002 */
[C---:B------:R-:W-:Y:S01]  /*65c0*/  FMUL R8, R38.reuse, R12 ;  /* 0x0000000c26087220 */ /* 0x040fe20000400000 */
[C---:B------:R-:W-:Y:S01]  /*65d0*/  FMUL R9, R38.reuse, R13 ;  /* 0x0000000d26097220 */ /* 0x040fe20000400000 */
[----:B------:R-:W-:Y:S02]  /*65e0*/  HADD2.F32 R51, -RZ, R53.H0_H0 ;  /* 0x20000035ff337230 */ /* 0x000fe40000004100 */
[C---:B------:R-:W-:Y:S01]  /*65f0*/  FMUL R12, R38.reuse, R16 ;  /* 0x00000010260c7220 */ /* 0x040fe20000400000 */
        /* <DEDUP_REMOVED lines=13> */
[C---:B------:R-:W-:Y:S01]  /*66d0*/  FFMA R3, R41.reuse, R44, R3 ;  /* 0x0000002c29037223 */ /* 0x040fe20000000003 */
[----:B------:R-:W-:Y:S01]  /*66e0*/  F2FP.F16.E5M2.UNPACK_B R40, R79 ;  /* 0x0000004fff28723e */ /* 0x000fe200020004ff */
[C---:B------:R-:W-:Y:S01]  /*66f0*/  FFMA R7, R41.reuse, R46, R7 ;  /* 0x0000002e29077223 */ /* 0x040fe20000000007 */
[C---:B------:R-:W-:Y:S01]  /*6700*/  FFMA R4, R41.reuse, R43, R4 ;  /* 0x0000002b29047223 */ /* 0x040fe20000000004 */
[----:B------:R-:W-:Y:S01]  /*6710*/  F2FP.F16.E5M2.UNPACK_B R42, R79.H1 ;  /* 0x0000004fff2a723e */ /* 0x000fe200030004ff */
[C---:B------:R-:W-:Y:S01]  /*6720*/  FFMA R5, R41.reuse, R48, R5 ;  /* 0x0000003029057223 */ /* 0x040fe20000000005 */
[----:B------:R-:W-:Y:S01]  /*6730*/  FFMA R6, R41, R45, R6 ;  /* 0x0000002d29067223 */ /* 0x000fe20000000006 */
[----:B------:R-:W-:Y:S01]  /*6740*/  F2FP.SATFINITE.E5M2.F32.PACK_AB_MERGE_C R99, R7, R3, RZ ;  /* 0x000000030763723e */ /* 0x000fe200048060ff */
[C---:B------:R-:W-:Y:S01]  /*6750*/  FFMA R11, R41.reuse, R50, R11 ;  /* 0x00000032290b7223 */ /* 0x040fe2000000000b */
[C---:B------:R-:W-:Y:S01]  /*6760*/  FFMA R8, R41.reuse, R47, R8 ;  /* 0x0000002f29087223 */ /* 0x040fe20000000008 */
[----:B------:R-:W-:Y:S01]  /*6770*/  FMUL R10, R38, R14 ;  /* 0x0000000e260a7220 */ /* 0x000fe20000400000 */
[----:B------:R-:W-:Y:S01]  /*6780*/  F2FP.SATFINITE.E5M2.F32.PACK_AB_MERGE_C R104, R2, R0, R99 ;  /* 0x000000000268723e */ /* 0x000fe20004806063 */
[----:B------:R-:W-:Y:S01]  /*6790*/  FFMA R9, R41, R52, R9 ;  /* 0x0000003429097223 */ /* 0x000fe20000000009 */
[----:B------:R-:W-:Y:S01]  /*67a0*/  F2FP.SATFINITE.E5M2.F32.PACK_AB_MERGE_C R105, R11, R6, RZ ;  /* 0x000000060b69723e */ /* 0x000fe200048060ff */
[----:B------:R-:W-:Y:S01]  /*67b0*/  FFMA R10, R41, R49, R10 ;  /* 0x00000031290a7223 */ /* 0x000fe2000000000a */
[----:B------:R-:W-:Y:S01]  /*67c0*/  IADD3 R99, PT, PT, R112, R103, RZ ;  /* 0x0000006770637210 */ /* 0x000fe20007ffe0ff */
[C---:B------:R-:W-:Y:S01]  /*67d0*/  FMUL R15, R38.reuse, R15 ;  /* 0x0000000f260f7220 */ /* 0x040fe20000400000 */
[--C-:B------:R-:W-:Y:S01]  /*67e0*/  HADD2.F32 R53, -RZ, R55.reuse.H0_H0 ;  /* 0x20000037ff357230 */ /* 0x100fe20000004100 */
[----:B------:R-:W-:Y:S01]  /*67f0*/  F2FP.SATFINITE.E5M2.F32.PACK_AB_MERGE_C R105, R5, R4, R105 ;  /* 0x000000040569723e */ /* 0x000fe20004806069 */
[----:B------:R-:W-:Y:S02]  /*6800*/  HADD2.F32 R58, -RZ, R55.H1_H1 ;  /* 0x30000037ff3a7230 */ /* 0x000fe40000004100 */
[C---:B------:R-:W-:Y:S01]  /*6810*/  FFMA R15, R41.reuse, R54, R15 ;  /* 0x00000036290f7223 */ /* 0x040fe2000000000f */
[C---:B------:R-:W-:Y:S01]  /*6820*/  FFMA R12, R41.reuse, R51, R12 ;  /* 0x00000033290c7223 */ /* 0x040fe2000000000c */
[C---:B------:R-:W-:Y:S01]  /*6830*/  FFMA R13, R41.reuse, R56, R13 ;  /* 0x00000038290d7223 */ /* 0x040fe2000000000d */
[----:B------:R-:W-:Y:S02]  /*6840*/  HADD2.F32 R55, -RZ, R57.H0_H0 ;  /* 0x20000039ff377230 */ /* 0x000fe40000004100 */
[C---:B------:R-:W-:Y:S01]  /*6850*/  FMUL R14, R38.reuse, R18 ;  /* 0x00000012260e7220 */ /* 0x040fe20000400000 */
[C---:B------:R-:W-:Y:S01]  /*6860*/  FMUL R19, R38.reuse, R19 ;  /* 0x0000001326137220 */ /* 0x040fe20000400000 */
[--C-:B------:R-:W-:Y:S02]  /*6870*/  HADD2.F32 R57, -RZ, R59.reuse.H0_H0 ;  /* 0x2000003bff397230 */ /* 0x100fe40000004100 */
[C---:B------:R-:W-:Y:S01]  /*6880*/  FMUL R18, R38.reuse, R22 ;  /* 0x0000001626127220 */ /* 0x040fe20000400000 */
[C---:B------:R-:W-:Y:S01]  /*6890*/  FFMA R14, R41.reuse, R53, R14 ;  /* 0x00000035290e7223 */ /* 0x040fe2000000000e */
[----:B------:R-:W-:Y:S02]  /*68a0*/  HADD2.F32 R62, -RZ, R59.H1_H1 ;  /* 0x3000003bff3e7230 */ /* 0x000fe40000004100 */
[C---:B------:R-:W-:Y:S01]  /*68b0*/  FFMA R19, R41.reuse, R58, R19 ;  /* 0x0000003a29137223 */ /* 0x040fe20000000013 */
[----:B------:R-:W-:Y:S02]  /*68c0*/  HADD2.F32 R59, -RZ, R61.H0_H0 ;  /* 0x2000003dff3b7230 */ /* 0x000fe40000004100 */
[C---:B------:R-:W-:Y:S01]  /*68d0*/  FMUL R23, R38.reuse, R23 ;  /* 0x0000001726177220 */ /* 0x040fe20000400000 */
[C---:B------:R-:W-:Y:S01]  /*68e0*/  FFMA R16, R41.reuse, R55, R16 ;  /* 0x0000003729107223 */ /* 0x040fe20000000010 */
[C---:B------:R-:W-:Y:S01]  /*68f0*/  FFMA R17, R41.reuse, R60, R17 ;  /* 0x0000003c29117223 */ /* 0x040fe20000000011 */
[--C-:B------:R-:W-:Y:S02]  /*6900*/  HADD2.F32 R61, -RZ, R63.reuse.H0_H0 ;  /* 0x2000003fff3d7230 */ /* 0x100fe40000004100 */
[C---:B------:R-:W-:Y:S01]  /*6910*/  FFMA R18, R41.reuse, R57, R18 ;  /* 0x0000003929127223 */ /* 0x040fe20000000012 */
[----:B------:R-:W-:Y:S02]  /*6920*/  HADD2.F32 R66, -RZ, R63.H1_H1 ;  /* 0x3000003fff427230 */ /* 0x000fe40000004100 */
[C---:B------:R-:W-:Y:S01]  /*6930*/  FMUL R22, R38.reuse, R26 ;  /* 0x0000001a26167220 */ /* 0x040fe20000400000 */
[----:B------:R-:W-:Y:S02]  /*6940*/  HADD2.F32 R63, -RZ, R65.H0_H0 ;  /* 0x20000041ff3f7230 */ /* 0x000fe40000004100 */
[C---:B------:R-:W-:Y:S01]  /*6950*/  FFMA R23, R41.reuse, R62, R23 ;  /* 0x0000003e29177223 */ /* 0x040fe20000000017 */
[C---:B------:R-:W-:Y:S01]  /*6960*/  FMUL R27, R38.reuse, R27 ;  /* 0x0000001b261b7220 */ /* 0x040fe20000400000 */
[C---:B------:R-:W-:Y:S01]  /*6970*/  FFMA R20, R41.reuse, R59, R20 ;  /* 0x0000003b29147223 */ /* 0x040fe20000000014 */
[C---:B------:R-:W-:Y:S01]  /*6980*/  FFMA R21, R41.reuse, R64, R21 ;  /* 0x0000004029157223 */ /* 0x040fe20000000015 */
[--C-:B------:R-:W-:Y:S02]  /*6990*/  HADD2.F32 R65, -RZ, R67.reuse.H0_H0 ;  /* 0x20000043ff417230 */ /* 0x100fe40000004100 */
[C---:B------:R-:W-:Y:S01]  /*69a0*/  FFMA R22, R41.reuse, R61, R22 ;  /* 0x0000003d29167223 */ /* 0x040fe20000000016 */
[----:B------:R-:W-:Y:S02]  /*69b0*/  HADD2.F32 R70, -RZ, R67.H1_H1 ;  /* 0x30000043ff467230 */ /* 0x000fe40000004100 */
[C---:B------:R-:W-:Y:S01]  /*69c0*/  FMUL R26, R38.reuse, R30 ;  /* 0x0000001e261a7220 */ /* 0x040fe20000400000 */
[--C-:B------:R-:W-:Y:S02]  /*69d0*/  HADD2.F32 R67, -RZ, R40.reuse.H0_H0 ;  /* 0x20000028ff437230 */ /* 0x100fe40000004100 */
[C---:B------:R-:W-:Y:S01]  /*69e0*/  FFMA R27, R41.reuse, R66, R27 ;  /* 0x00000042291b7223 */ /* 0x040fe2000000001b */
[C---:B------:R-:W-:Y:S01]  /*69f0*/  FMUL R31, R38.reuse, R31 ;  /* 0x0000001f261f7220 */ /* 0x040fe20000400000 */
[C---:B------:R-:W-:Y:S01]  /*6a00*/  FFMA R24, R41.reuse, R63, R24 ;  /* 0x0000003f29187223 */ /* 0x040fe20000000018 */
[----:B------:R-:W-:Y:S02]  /*6a10*/  HADD2.F32 R40, -RZ, R40.H1_H1 ;  /* 0x30000028ff287230 */ /* 0x000fe40000004100 */
[C---:B------:R-:W-:Y:S01]  /*6a20*/  FFMA R25, R41.reuse, R68, R25 ;  /* 0x0000004429197223 */ /* 0x040fe20000000019 */
[--C-:B------:R-:W-:Y:S02]  /*6a30*/  HADD2.F32 R69, -RZ, R42.reuse.H0_H0 ;  /* 0x2000002aff457230 */ /* 0x100fe40000004100 */
[C---:B------:R-:W-:Y:S01]  /*6a40*/  FFMA R26, R41.reuse, R65, R26 ;  /* 0x00000041291a7223 */ /* 0x040fe2000000001a */
[----:B------:R-:W-:Y:S02]  /*6a50*/  HADD2.F32 R42, -RZ, R42.H1_H1 ;  /* 0x3000002aff2a7230 */ /* 0x000fe40000004100 */
[C---:B------:R-:W-:Y:S01]  /*6a60*/  FMUL R30, R38.reuse, R34 ;  /* 0x00000022261e7220 */ /* 0x040fe20000400000 */
[----:B------:R-:W-:Y:S01]  /*6a70*/  FFMA R31, R41, R70, R31 ;  /* 0x00000046291f7223 */ /* 0x000fe2000000001f */
[----:B------:R-:W-:Y:S01]  /*6a80*/  FMUL R35, R38, R35 ;  /* 0x0000002326237220 */ /* 0x000fe20000400000 */
[----:B------:R-:W-:Y:S01]  /*6a90*/  F2FP.SATFINITE.E5M2.F32.PACK_AB_MERGE_C R106, R15, R10, RZ ;  /* 0x0000000a0f6a723e */ /* 0x000fe200048060ff */
[----:B------:R-:W-:Y:S01]  /*6aa0*/  FFMA R28, R41, R67, R28 ;  /* 0x00000043291c7223 */ /* 0x000fe2000000001c */
[----:B------:R-:W-:Y:S01]  /*6ab0*/  F2FP.SATFINITE.E5M2.F32.PACK_AB_MERGE_C R107, R19, R14, RZ ;  /* 0x0000000e136b723e */ /* 0x000fe200048060ff */
[C---:B------:R-:W-:Y:S01]  /*6ac0*/  FFMA R29, R41.reuse, R40, R29 ;  /* 0x00000028291d7223 */ /* 0x040fe2000000001d */
[C---:B------:R-:W-:Y:S01]  /*6ad0*/  FFMA R30, R41.reuse, R69, R30 ;  /* 0x00000045291e7223 */ /* 0x040fe2000000001e */
[----:B------:R-:W-:Y:S01]  /*6ae0*/  FFMA R35, R41, R42, R35 ;  /* 0x0000002a29237223 */ /* 0x000fe20000000023 */
[----:B------:R-:W-:Y:S02]  /*6af0*/  F2FP.SATFINITE.E5M2.F32.PACK_AB_MERGE_C R106, R9, R8, R106 ;  /* 0x00000008096a723e */ /* 0x000fe4000480606a */
[----:B------:R-:W-:Y:S02]  /*6b00*/  F2FP.SATFINITE.E5M2.F32.PACK_AB_MERGE_C R107, R13, R12, R107 ;  /* 0x0000000c0d6b723e */ /* 0x000fe4000480606b */
[----:B------:R-:W-:Y:S02]  /*6b10*/  F2FP.SATFINITE.E5M2.F32.PACK_AB_MERGE_C R108, R23, R18, RZ ;  /* 0x00000012176c723e */ /* 0x000fe400048060ff */
[----:B------:R-:W-:Y:S01]  /*6b20*/  F2FP.SATFINITE.E5M2.F32.PACK_AB_MERGE_C R109, R27, R22, RZ ;  /* 0x000000161b6d723e */ /* 0x000fe200048060ff */
[----:B------:R1:W-:Y:S01]  /*6b30*/  STS.128 [R84+UR44+0x4200], R104 ;  /* 0x0042006854007988 */ /* 0x0003e20008000c2c */
[----:B------:R-:W-:Y:S02]  /*6b40*/  F2FP.SATFINITE.E5M2.F32.PACK_AB_MERGE_C R113, R31, R26, RZ ;  /* 0x0000001a1f71723e */ /* 0x000fe400048060ff */
[----:B------:R-:W-:Y:S02]  /*6b50*/  F2FP.SATFINITE.E5M2.F32.PACK_AB_MERGE_C R114, R35, R30, RZ ;  /* 0x0000001e2372723e */ /* 0x000fe400048060ff */
[----:B------:R-:W-:Y:S02]  /*6b60*/  F2FP.SATFINITE.E5M2.F32.PACK_AB_MERGE_C R108, R17, R16, R108 ;  /* 0x00000010116c723e */ /* 0x000fe4000480606c */
[----:B------:R-:W-:Y:S02]  /*6b70*/  F2FP.SATFINITE.E5M2.F32.PACK_AB_MERGE_C R109, R21, R20, R109 ;  /* 0x00000014156d723e */ /* 0x000fe4000480606d */
[----:B------:R-:W-:Y:S02]  /*6b80*/  F2FP.SATFINITE.E5M2.F32.PACK_AB_MERGE_C R110, R25, R24, R113 ;  /* 0x00000018196e723e */ /* 0x000fe40004806071 */
[----:B------:R-:W-:Y:S02]  /*6b90*/  F2FP.SATFINITE.E5M2.F32.PACK_AB_MERGE_C R111, R29, R28, R114 ;  /* 0x0000001c1d6f723e */ /* 0x000fe40004806072 */
[----:B------:R-:W-:Y:S02]  /*6ba0*/  LEA R112, R93, UR44, 0x3 ;  /* 0x0000002c5d707c11 */ /* 0x000fe4000f8e18ff */
[----:B------:R-:W-:Y:S01]  /*6bb0*/  @P6 SHF.L.U32 R113, R91, 0x1f, RZ ;  /* 0x0000001f5b716819 */ /* 0x000fe200000006ff */
[----:B------:R1:W-:Y:S01]  /*6bc0*/  STS.128 [R99+0x4210], R108 ;  /* 0x0042106c63007388 */ /* 0x0003e20000000c00 */
[----:B------:R-:W-:Y:S01]  /*6bd0*/  @!PT LDS RZ, [RZ] ;  /* 0x00000000fffff984 */ /* 0x000fe20000000800 */
[----:B------:R-:W-:Y:S01]  /*6be0*/  @!PT LDS RZ, [RZ] ;  /* 0x00000000fffff984 */ /* 0x000fe20000000800 */
[----:B------:R-:W-:Y:S01]  /*6bf0*/  @!PT LDS RZ, [RZ] ;  /* 0x00000000fffff984 */ /* 0x000fe20000000800 */
[----:B------:R-:W-:Y:S01]  /*6c00*/  @!PT LDS RZ, [RZ] ;  /* 0x00000000fffff984 */ /* 0x000fe20000000800 */
[----:B------:R2:W-:Y:S07]  /*6c10*/  MEMBAR.ALL.CTA ;  /* 0x0000000000007992 */ /* 0x0005ee0000008000 */
[----:B--2---:R-:W2:Y:S02]  /*6c20*/  FENCE.VIEW.ASYNC.S ;  /* 0x00000000000073c6 */ /* 0x004ea40000000000 */
[----:B--2---:R-:W-:Y:S06]  /*6c30*/  BAR.SYNC.DEFER_BLOCKING 0x1, 0x80 ;  /* 0x0042000000007b1d */ /* 0x004fec0000010000 */
[----:B------:R-:W-:Y:S05]  /*6c40*/  @P0 BRA `(.L_x_107) ;  /* 0x0000000000280947 */ /* 0x000fea0003800000 */
[----:B------:R-:W-:Y:S01]  /*6c50*/  UIADD3 UR4, UPT, UPT, UR44, 0x4200, URZ ;  /* 0x000042002c047890 */ /* 0x000fe2000fffe0ff */
[----:B------:R-:W-:Y:S05]  /*6c60*/  UMOV UR51, UR36 ;  /* 0x0000002400337c82 */ /* 0x000fea0008000000 */
[----:B------:R-:W-:Y:S01]  /*6c70*/  MOV R96, UR4 ;  /* 0x0000000400607c02 */ /* 0x000fe20008000f00 */
[----:B------:R-:W-:Y:S03]  /*6c80*/  UIADD3 UR4, UP0, UPT, UR62, 0x680, URZ ;  /* 0x000006803e047890 */ /* 0x000fe6000ff1e0ff */
[----:B------:R-:W-:Y:S01]  /*6c90*/  R2UR UR48, R96 ;  /* 0x00000000603072ca */ /* 0x000fe200000e0000 */
[----:B------:R-:W-:Y:S11]  /*6ca0*/  UIADD3.X UR5, UPT, UPT, URZ, UR63, URZ, UP0, !UPT ;  /* 0x0000003fff057290 */ /* 0x000ff600087fe4ff */
[----:B------:R-:W-:Y:S01]  /*6cb0*/  @!UPT UIADD3 URZ, UPT, UPT, URZ, URZ, URZ ;  /* 0x000000fffffff290 */ /* 0x000fe2000fffe0ff */
[----:B------:R2:W-:Y:S01]  /*6cc0*/  UTMASTG.3D [UR48], [UR4] ;  /* 0x00000030040073b5 */ /* 0x0005e20008010000 */
[----:B------:R0:W-:Y:S01]  /*6cd0*/  UTMACMDFLUSH ;  /* 0x00000000000079b7 */ /* 0x0001e20000000000 */
[----:B--2---:R-:W-:Y:S04]  /*6ce0*/  DEPBAR.LE SB0, 0x1 ;  /* 0x000080400000791a */ /* 0x004fe80000000000 */
.L_x_107:
[----:B------:R-:W-:Y:S05]  /*6cf0*/  BSYNC.RECONVERGENT B0 ;  /* 0x0000000000007941 */ /* 0x000fea0003800200 */
.L_x_106:
[----:B------:R-:W-:Y:S06]  /*6d00*/  BAR.SYNC.DEFER_BLOCKING 0x1, 0x80 ;  /* 0x0042000000007b1d */ /* 0x000fec0000010000 */
[----:B------:R-:W2:Y:S01]  /*6d10*/  @P6 SYNCS.PHASECHK.TRANS64.TRYWAIT P0, [R112+URZ+0x50], R113 ;  /* 0x00005071700065a7 */ /* 0x000ea200080011ff */
[----:B------:R-:W-:Y:S01]  /*6d20*/  BSSY B1, `(.L_x_108) ;  /* 0x0000020000017945 */ /* 0x000fe20003800000 */
[----:B--2---:R-:W-:Y:S03]  /*6d30*/  @P6 SEL R100, RZ, 0x1, !P0 ;  /* 0x00000001ff646807 */ /* 0x004fe60004000000 */
[----:B------:R-:W-:Y:S05]  /*6d40*/  @!P6 BRA `(.L_x_109) ;  /* 0x000000000074e947 */ /* 0x000fea0003800000 */
[----:B------:R-:W-:Y:S01]  /*6d50*/  ISETP.NE.AND P1, PT, R101, RZ, PT ;  /* 0x000000ff6500720c */ /* 0x000fe20003f25270 */
[----:B------:R-:W2:Y:S01]  /*6d60*/  S2R R0, SR_CgaCtaId ;  /* 0x0000000000007919 */ /* 0x000ea20000008800 */
[----:B------:R-:W-:Y:S01]  /*6d70*/  ISETP.NE.AND P0, PT, R100, RZ, PT ;  /* 0x000000ff6400720c */ /* 0x000fe20003f05270 */
[----:B------:R-:W-:Y:S10]  /*6d80*/  BSSY B0, `(.L_x_110) ;  /* 0x0000008000007945 */ /* 0x000ff40003800000 */
[----:B------:R-:W-:Y:S05]  /*6d90*/  @P1 IMAD R2, R93, 0x1000, R84 ;  /* 0x000010005d021824 */ /* 0x000fea00078e0254 */
[----:B------:R-:W-:Y:S05]  /*6da0*/  @P1 IADD3 R4, PT, PT, R2, UR44, RZ ;  /* 0x0000002c02041c10 */ /* 0x000fea000fffe0ff */
[----:B------:R-:W-:Y:S01]  /*6db0*/  @P1 IMAD.IADD R4, R4, 0x1, R103 ;  /* 0x0000000104041824 */ /* 0x000fe200078e0267 */
[----:B------:R-:W-:Y:S06]  /*6dc0*/  @P0 BRA `(.L_x_111) ;  /* 0x00000000000c0947 */ /* 0x000fec0003800000 */
[----:B------:R-:W-:Y:S04]  /*6dd0*/  SHF.L.U32 R3, R91, 0x1f, RZ ;  /* 0x0000001f5b037819 */ /* 0x000fe800000006ff */
[----:B------:R-:W3:Y:S02]  /*6de0*/  SYNCS.PHASECHK.TRANS64.TRYWAIT P0, [R112+URZ+0x50], R3 ;  /* 0x00005003700075a7 */ /* 0x000ee400080011ff */
[----:B---3--:R-:W-:Y:S05]  /*6df0*/  @!P0 BRA `(.L_x_112) ;  /* 0x0000003000dc8947 */ /* 0x008fea0003800000 */
.L_x_111:
[----:B------:R-:W-:Y:S05]  /*6e00*/  BSYNC B0 ;  /* 0x0000000000007941 */ /* 0x000fea0003800000 */
.L_x_110:
[----:B------:R-:W-:Y:S01]  /*6e10*/  ISETP.NE.AND P0, PT, R101, RZ, PT ;  /* 0x000000ff6500720c */ /* 0x000fe20003f05270 */
[----:B---3--:R-:W-:Y:S02]  /*6e20*/  VIADD R3, R112, 0x70 ;  /* 0x0000007070037836 */ /* 0x008fe40000000000 */
[----:B------:R-:W-:Y:S03]  /*6e30*/  VIADD R93, R93, 0x1 ;  /* 0x000000015d5d7836 */ /* 0x000fe60000000000 */
[----:B--2---:R-:W-:Y:S07]  /*6e40*/  PRMT R0, R0, 0x654, R3 ;  /* 0x0000065400007816 */ /* 0x004fee0000000003 */
[----:B------:R2:W3:Y:S04]  /*6e50*/  @P0 LDS.128 R72, [R2+UR44+0x200] ;  /* 0x0002002c02480984 */ /* 0x0004e80008000c00 */
[----:B------:R2:W4:Y:S01]  /*6e60*/  @P0 LDS.128 R76, [R4+0x210] ;  /* 0x00021000044c0984 */ /* 0x0005220000000c00 */
        /* <DEDUP_REMOVED lines=10> */
[----:B--23--:R-:W-:Y:S02]  /*6f10*/  LOP3.LUT R91, R91, R0, RZ, 0x3c, !PT ;  /* 0x000000005b5b7212 */ /* 0x00cfe400078e3cff */
.L_x_109:
[----:B------:R-:W-:Y:S05]  /*6f20*/  BSYNC B1 ;  /* 0x0000000000017941 */ /* 0x000fea0003800000 */
.L_x_108:
[----:B------:R-:W-:Y:S05]  /*6f30*/  VIADD R3, R39, 0x40 ;  /* 0x0000004027037836 */ /* 0x000fea0000000000 */
[----:B------:R-:W-:Y:S04]  /*6f40*/  SHF.R.U32.HI R3, RZ, 0x15, R3 ;  /* 0x00000015ff037819 */ /* 0x000fe80000011603 */
[----:B------:R-:W-:Y:S11]  /*6f50*/  LOP3.LUT P0, RZ, R3, 0x3, R86, 0x48, !PT ;  /* 0x0000000303ff7812 */ /* 0x000ff60007804856 */
[----:B------:R-:W-:Y:S02]  /*6f60*/  @!UPT UIADD3 URZ, UPT, UPT, URZ, URZ, URZ ;  /* 0x000000fffffff290 */ /* 0x000fe4000fffe0ff */
[----:B------:R-:W-:Y:S05]  /*6f70*/  @!P0 BRA `(.L_x_113) ;  /* 0x0000000000408947 */ /* 0x000fea0003800000 */
[----:B------:R-:W2:Y:S01]  /*6f80*/  LDCU.64 UR8, c[0x4][0x78] ;  /* 0x01000f00ff0877ac */ /* 0x000ea20008000a00 */
[----:B------:R-:W-:Y:S01]  /*6f90*/  MOV R3, 0x0 ;  /* 0x0000000000037802 */ /* 0x000fe20000000f00 */
[----:B------:R-:W-:Y:S02]  /*6fa0*/  HFMA2 R12, -RZ, RZ, 0, 5.9604644775390625e-08 ;  /* 0x00000001ff0c7431 */ /* 0x000fe400000001ff */
[----:B------:R-:W-:Y:S02]  /*6fb0*/  IMAD.MOV.U32 R8, RZ, RZ, 0x192 ;  /* 0x00000192ff087424 */ /* 0x000fe400078e00ff */
[----:B------:R-:W-:Y:S01]  /*6fc0*/  IMAD.MOV.U32 R13, RZ, RZ, RZ ;  /* 0x000000ffff0d7224 */ /* 0x000fe200078e00ff */
[----:B------:R-:W3:Y:S01]  /*6fd0*/  LDCU.64 UR6, c[0x4][0x80] ;  /* 0x01001000ff0677ac */ /* 0x000ee20008000a00 */
[----:B------:R-:W1:Y:S01]  /*6fe0*/  LDC.64 R2, c[0x4][R3] ;  /* 0x0100000003027b82 */ /* 0x000e620000000a00 */
[----:B------:R-:W5:Y:S01]  /*6ff0*/  LDCU.64 UR4, c[0x4][0x18] ;  /* 0x01000300ff0477ac */ /* 0x000f620008000a00 */
[----:B--2---:R-:W-:Y:S01]  /*7000*/  MOV R5, UR9 ;  /* 0x0000000900057c02 */ /* 0x004fe20008000f00 */
[----:B------:R-:W-:Y:S01]  /*7010*/  IMAD.U32 R4, RZ, RZ, UR8 ;  /* 0x00000008ff047e24 */ /* 0x000fe2000f8e00ff */
[----:B---3--:R-:W-:Y:S01]  /*7020*/  MOV R7, UR7 ;  /* 0x0000000700077c02 */ /* 0x008fe20008000f00 */
[----:B------:R-:W-:Y:S01]  /*7030*/  IMAD.U32 R6, RZ, RZ, UR6 ;  /* 0x00000006ff067e24 */ /* 0x000fe2000f8e00ff */
[----:B-----5:R-:W-:Y:S01]  /*7040*/  MOV R11, UR5 ;  /* 0x00000005000b7c02 */ /* 0x020fe20008000f00 */
[----:B------:R-:W-:Y:S02]  /*7050*/  IMAD.U32 R10, RZ, RZ, UR4 ;  /* 0x00000004ff0a7e24 */ /* 0x000fe4000f8e00ff */
[----:B------:R-:W-:Y:S07]  /*7060*/  LEPC R20, `(.L_x_113) ;  /* 0x000000001014794e */ /* 0x000fee0000000000 */
[----:B-1--4-:R-:W-:Y:S05]  /*7070*/  CALL.ABS.NOINC R2 ;  /* 0x0000000002007343 */ /* 0x012fea0003c00000 */
.L_x_113:
        /* <DEDUP_REMOVED lines=14> */
[----:B------:R-:W-:Y:S01]  /*7160*/  F2FP.F16.E5M2.UNPACK_B R54, R75 ;  /* 0x0000004bff36723e */ /* 0x000fe200020004ff */
[----:B------:R-:W-:Y:S01]  /*7170*/  LDTM.16dp32bit_t0_t15.x32 R4, tmem[UR4+0x40] ;  /* 0x00004004000479ee */ /* 0x000fe20008a80000 */
[----:B------:R-:W2:Y:S01]  /*7180*/  LDTM.16dp32bit_t16_t31.x32 R4, tmem[UR4+0x60] ;  /* 0x00006004000479ee */ /* 0x000ea20008aa0000 */
[----:B------:R-:W-:Y:S01]  /*7190*/  HADD2.F32 R46, -RZ, R46.H1_H1 ;  /* 0x3000002eff2e7230 */ /* 0x000fe20000004100 */
[----:B----4-:R-:W-:Y:S01]  /*71a0*/  F2FP.F16.E5M2.UNPACK_B R58, R76 ;  /* 0x0000004cff3a723e */ /* 0x010fe200020004ff */
[--C-:B------:R-:W-:Y:S01]  /*71b0*/  HADD2.F32 R49, -RZ, R50.reuse.H0_H0 ;  /* 0x20000032ff317230 */ /* 0x100fe20000004100 */
[----:B------:R-:W-:Y:S01]  /*71c0*/  F2FP.F16.E5M2.UNPACK_B R62, R77 ;  /* 0x0000004dff3e723e */ /* 0x000fe200020004ff */
[----:B------:R-:W-:Y:S01]  /*71d0*/  HADD2.F32 R50, -RZ, R50.H1_H1 ;  /* 0x30000032ff327230 */ /* 0x000fe20000004100 */
[----:B------:R-:W-:Y:S01]  /*71e0*/  F2FP.F16.E5M2.UNPACK_B R66, R78 ;  /* 0x0000004eff42723e */ /* 0x000fe200020004ff */
[--C-:B------:R-:W-:Y:S01]  /*71f0*/  HADD2.F32 R53, -RZ, R54.reuse.H0_H0 ;  /* 0x20000036ff357230 */ /* 0x100fe20000004100 */
[----:B------:R-:W-:Y:S01]  /*7200*/  F2FP.F16.E5M2.UNPACK_B R70, R79 ;  /* 0x0000004fff46723e */ /* 0x000fe200020004ff */
[----:B------:R-:W-:Y:S01]  /*7210*/  HADD2.F32 R54, -RZ, R54.H1_H1 ;  /* 0x30000036ff367230 */ /* 0x000fe20000004100 */
[----:B------:R-:W-:Y:S01]  /*7220*/  F2FP.F16.E5M2.UNPACK_B R56, R75.H1 ;  /* 0x0000004bff38723e */ /* 0x000fe200030004ff */
[--C-:B------:R-:W-:Y:S01]  /*7230*/  HADD2.F32 R57, -RZ, R58.reuse.H0_H0 ;  /* 0x2000003aff397230 */ /* 0x100fe20000004100 */
[----:B------:R-:W-:Y:S01]  /*7240*/  F2FP.F16.E5M2.UNPACK_B R60, R76.H1 ;  /* 0x0000004cff3c723e */ /* 0x000fe200030004ff */
[----:B------:R-:W-:Y:S01]  /*7250*/  HADD2.F32 R58, -RZ, R58.H1_H1 ;  /* 0x3000003aff3a7230 */ /* 0x000fe20000004100 */
[----:B------:R-:W-:Y:S01]  /*7260*/  F2FP.F16.E5M2.UNPACK_B R64, R77.H1 ;  /* 0x0000004dff40723e */ /* 0x000fe200030004ff */
[--C-:B------:R-:W-:Y:S01]  /*7270*/  HADD2.F32 R61, -RZ, R62.reuse.H0_H0 ;  /* 0x2000003eff3d7230 */ /* 0x100fe20000004100 */
[----:B------:R-:W-:Y:S01]  /*7280*/  F2FP.F16.E5M2.UNPACK_B R68, R78.H1 ;  /* 0x0000004eff44723e */ /* 0x000fe200030004ff */
[----:B------:R-:W-:Y:S01]  /*7290*/  HADD2.F32 R62, -RZ, R62.H1_H1 ;  /* 0x3000003eff3e7230 */ /* 0x000fe20000004100 */
[----:B------:R-:W-:Y:S01]  /*72a0*/  ISETP.NE.AND P0, PT, R97, RZ, PT ;  /* 0x000000ff6100720c */ /* 0x000fe20003f05270 */
[--C-:B------:R-:W-:Y:S01]  /*72b0*/  HADD2.F32 R65, -RZ, R66.reuse.H0_H0 ;  /* 0x20000042ff417230 */ /* 0x100fe20000004100 */
[----:B------:R-:W-:Y:S01]  /*72c0*/  ISETP.NE.AND P6, PT, R102, RZ, PT ;  /* 0x000000ff6600720c */ /* 0x000fe20003fc5270 */
[----:B------:R-:W-:Y:S02]  /*72d0*/  HADD2.F32 R66, -RZ, R66.H1_H1 ;  /* 0x30000042ff427230 */ /* 0x000fe40000004100 */
[--C-:B------:R-:W-:Y:S02]  /*72e0*/  HADD2.F32 R69, -RZ, R70.reuse.H0_H0 ;  /* 0x20000046ff457230 */ /* 0x100fe40000004100 */
[C---:B--2---:R-:W-:Y:S01]  /*72f0*/  FMUL R0, R38.reuse, R4 ;  /* 0x0000000426007220 */ /* 0x044fe20000400000 */
[C---:B------:R-:W-:Y:S01]  /*7300*/  FMUL R2, R38.reuse, R5 ;  /* 0x0000000526027220 */ /* 0x040fe20000400000 */
[C---:B------:R-:W-:Y:S01]  /*7310*/  FMUL R4, R38.reuse, R8 ;  /* 0x0000000826047220 */ /* 0x040fe20000400000 */
[C---:B------:R-:W-:Y:S01]  /*7320*/  FMUL R5, R38.reuse, R9 ;  /* 0x0000000926057220 */ /* 0x040fe20000400000 */
[C---:B------:R-:W-:Y:S01]  /*7330*/  FFMA R0, R41.reuse, R40, R0 ;  /* 0x0000002829007223 */ /* 0x040fe20000000000 */
[C---:B------:R-:W-:Y:S01]  /*7340*/  FFMA R2, R41.reuse, R43, R2 ;  /* 0x0000002b29027223 */ /* 0x040fe20000000002 */
        /* <DEDUP_REMOVED lines=10> */
[----:B------:R-:W-:Y:S02]  /*73f0*/  HADD2.F32 R70, -RZ, R70.H1_H1 ;  /* 0x30000046ff467230 */ /* 0x000fe40000004100 */
[C---:B------:R-:W-:Y:S01]  /*7400*/  FMUL R28, R38.reuse, R32 ;  /* 0x00000020261c7220 */ /* 0x040fe20000400000 */
[C---:B------:R-:W-:Y:S01]  /*7410*/  FMUL R29, R38.reuse, R33 ;  /* 0x00000021261d7220 */ /* 0x040fe20000400000 */
[C---:B------:R-:W-:Y:S01]  /*7420*/  FMUL R3, R38.reuse, R6 ;  /* 0x0000000626037220 */ /* 0x040fe20000400000 */
[C---:B------:R-:W-:Y:S01]  /*7430*/  FMUL R7, R38.reuse, R7 ;  /* 0x0000000726077220 */ /* 0x040fe20000400000 */
[--C-:B------:R-:W-:Y:S02]  /*7440*/  HADD2.F32 R47, -RZ, R48.reuse.H0_H0 ;  /* 0x20000030ff2f7230 */ /* 0x100fe40000004100 */
[C---:B------:R-:W-:Y:S01]  /*7450*/  FMUL R6, R38.reuse, R10 ;  /* 0x0000000a26067220 */ /* 0x040fe20000400000 */
[C---:B------:R-:W-:Y:S01]  /*7460*/  FFMA R3, R41.reuse, R42, R3 ;  /* 0x0000002a29037223 */ /* 0x040fe20000000003 */
[----:B------:R-:W-:Y:S02]  /*7470*/  HADD2.F32 R48, -RZ, R48.H1_H1 ;  /* 0x30000030ff307230 */ /* 0x000fe40000004100 */
[C---:B------:R-:W-:Y:S01]  /*7480*/  FFMA R7, R41.reuse, R44, R7 ;  /* 0x0000002c29077223 */ /* 0x040fe20000000007 */
[C---:B------:R-:W-:Y:S01]  /*7490*/  FFMA R4, R41.reuse, R45, R4 ;  /* 0x0000002d29047223 */ /* 0x040fe20000000004 */
[C---:B------:R-:W-:Y:S01]  /*74a0*/  FFMA R5, R41.reuse, R46, R5 ;  /* 0x0000002e29057223 */ /* 0x040fe20000000005 */
[----:B------:R-:W-:Y:S01]  /*74b0*/  FFMA R6, R41, R47, R6 ;  /* 0x0000002f29067223 */ /* 0x000fe20000000006 */
[----:B------:R-:W-:Y:S01]  /*74c0*/  FMUL R11, R38, R11 ;  /* 0x0000000b260b7220 */ /* 0x000fe20000400000 */
[----:B------:R-:W-:Y:S01]  /*74d0*/  F2FP.F16.E5M2.UNPACK_B R40, R79.H1 ;  /* 0x0000004fff28723e */ /* 0x000fe200030004ff */
[--C-:B------:R-:W-:Y:S01]  /*74e0*/  HADD2.F32 R51, -RZ, R52.reuse.H0_H0 ;  /* 0x20000034ff337230 */ /* 0x100fe20000004100 */
[----:B-1----:R-:W-:Y:S01]  /*74f0*/  F2FP.SATFINITE.E5M2.F32.PACK_AB_MERGE_C R105, R7, R3, RZ ;  /* 0x000000030769723e */ /* 0x002fe200048060ff */
[C---:B------:R-:W-:Y:S01]  /*7500*/  FFMA R11, R41.reuse, R48, R11 ;  /* 0x00000030290b7223 */ /* 0x040fe2000000000b */
[C---:B------:R-:W-:Y:S01]  /*7510*/  FFMA R8, R41.reuse, R49, R8 ;  /* 0x0000003129087223 */ /* 0x040fe20000000008 */
[----:B------:R-:W-:Y:S01]  /*7520*/  FFMA R9, R41, R50, R9 ;  /* 0x0000003229097223 */ /* 0x000fe20000000009 */
[----:B------:R-:W-:Y:S01]  /*7530*/  F2FP.SATFINITE.E5M2.F32.PACK_AB_MERGE_C R104, R2, R0, R105 ;  /* 0x000000000268723e */ /* 0x000fe20004806069 */
[----:B------:R-:W-:Y:S01]  /*7540*/  HADD2.F32 R52, -RZ, R52.H1_H1 ;  /* 0x30000034ff347230 */ /* 0x000fe20000004100 */
[----:B------:R-:W-:Y:S01]  /*7550*/  F2FP.SATFINITE.E5M2.F32.PACK_AB_MERGE_C R106, R11, R6, RZ ;  /* 0x000000060b6a723e */ /* 0x000fe200048060ff */
[C---:B------:R-:W-:Y:S01]  /*7560*/  FMUL R10, R38.reuse, R14 ;  /* 0x0000000e260a7220 */ /* 0x040fe20000400000 */
[C---:B------:R-:W-:Y:S01]  /*7570*/  FMUL R15, R38.reuse, R15 ;  /* 0x0000000f260f7220 */ /* 0x040fe20000400000 */
[--C-:B------:R-:W-:Y:S01]  /*7580*/  HADD2.F32 R55, -RZ, R56.reuse.H0_H0 ;  /* 0x20000038ff377230 */ /* 0x100fe20000004100 */
[----:B------:R-:W-:Y:S01]  /*7590*/  F2FP.SATFINITE.E5M2.F32.PACK_AB_MERGE_C R105, R5, R4, R106 ;  /* 0x000000040569723e */ /* 0x000fe2000480606a */
[C---:B------:R-:W-:Y:S01]  /*75a0*/  FFMA R10, R41.reuse, R51, R10 ;  /* 0x00000033290a7223 */ /* 0x040fe2000000000a */
[C---:B------:R-:W-:Y:S01]  /*75b0*/  FFMA R15, R41.reuse, R52, R15 ;  /* 0x00000034290f7223 */ /* 0x040fe2000000000f */
[C---:B------:R-:W-:Y:S01]  /*75c0*/  FFMA R12, R41.reuse, R53, R12 ;  /* 0x00000035290c7223 */ /* 0x040fe2000000000c */
[C---:B------:R-:W-:Y:S01]  /*75d0*/  FFMA R13, R41.reuse, R54, R13 ;  /* 0x00000036290d7223 */ /* 0x040fe2000000000d */
[----:B------:R-:W-:Y:S02]  /*75e0*/  HADD2.F32 R56, -RZ, R56.H1_H1 ;  /* 0x30000038ff387230 */ /* 0x000fe40000004100 */
[C---:B------:R-:W-:Y:S01]  /*75f0*/  FMUL R14, R38.reuse, R18 ;  /* 0x00000012260e7220 */ /* 0x040fe20000400000 */
[C---:B------:R-:W-:Y:S01]  /*7600*/  FMUL R19, R38.reuse, R19 ;  /* 0x0000001326137220 */ /* 0x040fe20000400000 */
[--C-:B------:R-:W-:Y:S02]  /*7610*/  HADD2.F32 R59, -RZ, R60.reuse.H0_H0 ;  /* 0x2000003cff3b7230 */ /* 0x100fe40000004100 */
[C---:B------:R-:W-:Y:S01]  /*7620*/  FMUL R18, R38.reuse, R22 ;  /* 0x0000001626127220 */ /* 0x040fe20000400000 */
[C---:B------:R-:W-:Y:S01]  /*7630*/  FFMA R14, R41.reuse, R55, R14 ;  /* 0x00000037290e7223 */ /* 0x040fe2000000000e */
[----:B------:R-:W-:Y:S02]  /*7640*/  HADD2.F32 R60, -RZ, R60.H1_H1 ;  /* 0x3000003cff3c7230 */ /* 0x000fe40000004100 */
        /* <DEDUP_REMOVED lines=8> */
[C---:B------:R-:W-:Y:S01]  /*76d0*/  FFMA R23, R41.reuse, R60, R23 ;  /* 0x0000003c29177223 */ /* 0x040fe20000000017 */
[C---:B------:R-:W-:Y:S01]  /*76e0*/  FMUL R27, R38.reuse, R27 ;  /* 0x0000001b261b7220 */ /* 0x040fe20000400000 */
[C---:B------:R-:W-:Y:S01]  /*76f0*/  FFMA R20, R41.reuse, R61, R20 ;  /* 0x0000003d29147223 */ /* 0x040fe20000000014 */
[C---:B------:R-:W-:Y:S01]  /*7700*/  FFMA R21, R41.reuse, R62, R21 ;  /* 0x0000003e29157223 */ /* 0x040fe20000000015 */
[--C-:B------:R-:W-:Y:S02]  /*7710*/  HADD2.F32 R67, -RZ, R68.reuse.H0_H0 ;  /* 0x20000044ff437230 */ /* 0x100fe40000004100 */
[----:B------:R-:W-:Y:S01]  /*7720*/  FFMA R22, R41, R63, R22 ;  /* 0x0000003f29167223 */ /* 0x000fe20000000016 */
[----:B------:R-:W-:Y:S02]  /*7730*/  HADD2.F32 R68, -RZ, R68.H1_H1 ;  /* 0x30000044ff447230 */ /* 0x000fe40000004100 */
[C---:B------:R-:W-:Y:S01]  /*7740*/  FMUL R26, R38.reuse, R30 ;  /* 0x0000001e261a7220 */ /* 0x040fe20000400000 */
[----:B------:R-:W-:Y:S01]  /*7750*/  F2FP.SATFINITE.E5M2.F32.PACK_AB_MERGE_C R107, R15, R10, RZ ;  /* 0x0000000a0f6b723e */ /* 0x000fe200048060ff */
        /* <DEDUP_REMOVED lines=8> */
[----:B------:R-:W-:Y:S01]  /*77e0*/  F2FP.SATFINITE.E5M2.F32.PACK_AB_MERGE_C R106, R9, R8, R107 ;  /* 0x00000008096a723e */ /* 0x000fe2000480606b */
[----:B------:R-:W-:Y:S01]  /*77f0*/  FFMA R31, R41, R68, R31 ;  /* 0x00000044291f7223 */ /* 0x000fe2000000001f */
[----:B------:R-:W-:Y:S01]  /*7800*/  FMUL R35, R38, R35 ;  /* 0x0000002326237220 */ /* 0x000fe20000400000 */
[----:B------:R-:W-:Y:S01]  /*7810*/  F2FP.SATFINITE.E5M2.F32.PACK_AB_MERGE_C R107, R19, R14, RZ ;  /* 0x0000000e136b723e */ /* 0x000fe200048060ff */
[C---:B------:R-:W-:Y:S01]  /*7820*/  FFMA R28, R41.reuse, R69, R28 ;  /* 0x00000045291c7223 */ /* 0x040fe2000000001c */
[C---:B------:R-:W-:Y:S01]  /*7830*/  FFMA R29, R41.reuse, R70, R29 ;  /* 0x00000046291d7223 */ /* 0x040fe2000000001d */
[C---:B------:R-:W-:Y:S01]  /*7840*/  FFMA R30, R41.reuse, R43, R30 ;  /* 0x0000002b291e7223 */ /* 0x040fe2000000001e */
[----:B------:R-:W-:Y:S01]  /*7850*/  FFMA R35, R41, R40, R35 ;  /* 0x0000002829237223 */ /* 0x000fe20000000023 */
        /* <DEDUP_REMOVED lines=21> */
[----:B------:R-:W-:Y:S02]  /*79b0*/  UIADD3 UR4, UP0, UPT, UR62, 0x680, URZ ;  /* 0x000006803e047890 */ /* 0x000fe4000ff1e0ff */
[----:B------:R-:W-:Y:S02]  /*79c0*/  UIADD3 UR9, UPT, UPT, UR49, 0x40, URZ ;  /* 0x0000004031097890 */ /* 0x000fe4000fffe0ff */
[----:B------:R-:W-:Y:S02]  /*79d0*/  UIADD3 UR8, UPT, UPT, UR44, 0x5200, URZ ;  /* 0x000052002c087890 */ /* 0x000fe4000fffe0ff */
[----:B------:R-:W-:Y:S01]  /*79e0*/  UIADD3.X UR5, UPT, UPT, URZ, UR63, URZ, UP0, !UPT ;  /* 0x0000003fff057290 */ /* 0x000fe200087fe4ff */
[----:B------:R-:W-:Y:S01]  /*79f0*/  UMOV UR10, UR50 ;  /* 0x00000032000a7c82 */ /* 0x000fe20008000000 */
[----:B------:R-:W-:Y:S07]  /*7a00*/  UMOV UR11, UR36 ;  /* 0x00000024000b7c82 */ /* 0x000fee0008000000 */
[----:B------:R2:W-:Y:S01]  /*7a10*/  UTMASTG.3D [UR8], [UR4] ;  /* 0x00000008040073b5 */ /* 0x0005e20008010000 */
[----:B------:R0:W-:Y:S01]  /*7a20*/  UTMACMDFLUSH ;  /* 0x00000000000079b7 */ /* 0x0001e20000000000 */
[----:B--2---:R-:W-:Y:S04]  /*7a30*/  DEPBAR.LE SB0, 0x1 ;  /* 0x000080400000791a */ /* 0x004fe80000000000 */
.L_x_115:
[----:B------:R-:W-:Y:S05]  /*7a40*/  BSYNC.RECONVERGENT B0 ;  /* 0x0000000000007941 */ /* 0x000fea0003800200 */
.L_x_114:
        /* <DEDUP_REMOVED lines=16> */
.L_x_119:
[----:B------:R-:W-:Y:S05]  /*7b50*/  BSYNC B0 ;  /* 0x0000000000007941 */ /* 0x000fea0003800000 */
.L_x_118:
        /* <DEDUP_REMOVED lines=17> */
.L_x_117:
[----:B------:R-:W-:Y:S05]  /*7c70*/  BSYNC B1 ;  /* 0x0000000000017941 */ /* 0x000fea0003800000 */
.L_x_116:
        /* <DEDUP_REMOVED lines=21> */
.L_x_121:
        /* <DEDUP_REMOVED lines=18> */
[----:B------:R-:W-:Y:S01]  /*7ef0*/  ISETP.NE.AND P6, PT, R102, RZ, PT ;  /* 0x000000ff6600720c */ /* 0x000fe20003fc5270 */
[--C-:B------:R-:W-:Y:S01]  /*7f00*/  HADD2.F32 R49, -RZ, R50.reuse.H0_H0 ;  /* 0x20000032ff317230 */ /* 0x100fe20000004100 */
[----:B----4-:R-:W-:Y:S01]  /*7f10*/  F2FP.F16.E5M2.UNPACK_B R58, R76 ;  /* 0x0000004cff3a723e */ /* 0x010fe200020004ff */
[----:B------:R-:W-:Y:S01]  /*7f20*/  HADD2.F32 R50, -RZ, R50.H1_H1 ;  /* 0x30000032ff327230 */ /* 0x000fe20000004100 */
[----:B------:R-:W-:Y:S01]  /*7f30*/  F2FP.F16.E5M2.UNPACK_B R62, R77 ;  /* 0x0000004dff3e723e */ /* 0x000fe200020004ff */
[--C-:B------:R-:W-:Y:S01]  /*7f40*/  HADD2.F32 R53, -RZ, R54.reuse.H0_H0 ;  /* 0x20000036ff357230 */ /* 0x100fe20000004100 */
[----:B------:R-:W-:Y:S01]  /*7f50*/  F2FP.F16.E5M2.UNPACK_B R66, R78 ;  /* 0x0000004eff42723e */ /* 0x000fe200020004ff */
[----:B------:R-:W-:Y:S01]  /*7f60*/  HADD2.F32 R54, -RZ, R54.H1_H1 ;  /* 0x30000036ff367230 */ /* 0x000fe20000004100 */
[----:B------:R-:W-:Y:S01]  /*7f70*/  F2FP.F16.E5M2.UNPACK_B R70, R79 ;  /* 0x0000004fff46723e */ /* 0x000fe200020004ff */
[--C-:B------:R-:W-:Y:S01]  /*7f80*/  HADD2.F32 R57, -RZ, R58.reuse.H0_H0 ;  /* 0x2000003aff397230 */ /* 0x100fe20000004100 */
[----:B------:R-:W-:Y:S01]  /*7f90*/  F2FP.F16.E5M2.UNPACK_B R56, R75.H1 ;  /* 0x0000004bff38723e */ /* 0x000fe200030004ff */
[----:B------:R-:W-:Y:S01]  /*7fa0*/  HADD2.F32 R58, -RZ, R58.H1_H1 ;  /* 0x3000003aff3a7230 */ /* 0x000fe20000004100 */
[----:B------:R-:W-:Y:S01]  /*7fb0*/  F2FP.F16.E5M2.UNPACK_B R60, R76.H1 ;  /* 0x0000004cff3c723e */ /* 0x000fe200030004ff */
[--C-:B------:R-:W-:Y:S01]  /*7fc0*/  HADD2.F32 R61, -RZ, R62.reuse.H0_H0 ;  /* 0x2000003eff3d7230 */ /* 0x100fe20000004100 */
[----:B------:R-:W-:Y:S01]  /*7fd0*/  F2FP.F16.E5M2.UNPACK_B R64, R77.H1 ;  /* 0x0000004dff40723e */ /* 0x000fe200030004ff */
[----:B------:R-:W-:Y:S01]  /*7fe0*/  HADD2.F32 R62, -RZ, R62.H1_H1 ;  /* 0x3000003eff3e7230 */ /* 0x000fe20000004100 */
[----:B------:R-:W-:Y:S01]  /*7ff0*/  F2FP.F16.E5M2.UNPACK_B R68, R78.H1 ;  /* 0x0000004eff44723e */ /* 0x000fe200030004ff */
        /* <DEDUP_REMOVED lines=112> */
[----:B------:R-:W-:Y:S02]  /*8700*/  UIADD3 UR4, UPT, UPT, UR44, 0x4200, URZ ;  /* 0x000042002c047890 */ /* 0x000fe4000fffe0ff */
[----:B------:R-:W-:Y:S01]  /*8710*/  UIADD3 UR9, UPT, UPT, UR49, 0x80, URZ ;  /* 0x0000008031097890 */ /* 0x000fe2000fffe0ff */
[----:B------:R-:W-:Y:S01]  /*8720*/  UMOV UR10, UR50 ;  /* 0x00000032000a7c82 */ /* 0x000fe20008000000 */
[----:B------:R-:W-:Y:S02]  /*8730*/  UMOV UR11, UR36 ;  /* 0x00000024000b7c82 */ /* 0x000fe40008000000 */
        /* <DEDUP_REMOVED lines=8> */
.L_x_123:
[----:B------:R-:W-:Y:S05]  /*87c0*/  BSYNC.RECONVERGENT B0 ;  /* 0x0000000000007941 */ /* 0x000fea0003800200 */
.L_x_122:
        /* <DEDUP_REMOVED lines=16> */
.L_x_127:
[----:B------:R-:W-:Y:S05]  /*88d0*/  BSYNC B0 ;  /* 0x0000000000007941 */ /* 0x000fea0003800000 */
.L_x_126:
        /* <DEDUP_REMOVED lines=17> */
.L_x_125:
[----:B------:R-:W-:Y:S05]  /*89f0*/  BSYNC B1 ;  /* 0x0000000000017941 */ /* 0x000fea0003800000 */
.L_x_124:
        /* <DEDUP_REMOVED lines=21> */
.L_x_129:
[----:B------:R-:W-:Y:S01]  /*8b50*/  ISETP.NE.AND P0, PT, R97, RZ, PT ;  /* 0x000000ff6100720c */ /* 0x000fe20003f05270 */
[----:B------:R-:W-:Y:S05]  /*8b60*/  WARPSYNC.ALL ;  /* 0x0000000000007948 */ /* 0x000fea0003800000 */
[----:B------:R-:W-:Y:S01]  /*8b70*/  R2UR UR4, R39 ;  /* 0x00000000270472ca */ /* 0x000fe200000e0000 */
[----:B------:R-:W2:Y:S01]  /*8b80*/  S2UR UR6, SR_CgaCtaId ;  /* 0x00000000000679c3 */ /* 0x000ea20000008800 */
[-C--:B------:R-:W-:Y:S01]  /*8b90*/  F2FP.F16.E5M2.UNPACK_B R42, R72.reuse ;  /* 0x00000048ff2a723e */ /* 0x080fe200020004ff */
[----:B------:R-:W-:Y:S01]  /*8ba0*/  BSSY.RECONVERGENT B0, `(.L_x_130) ;  /* 0x000009b000007945 */ /* 0x000fe20003800200 */
[----:B------:R-:W-:Y:S02]  /*8bb0*/  F2FP.F16.E5M2.UNPACK_B R72, R72.H1 ;  /* 0x00000048ff48723e */ /* 0x000fe400030004ff */
[-C--:B------:R-:W-:Y:S01]  /*8bc0*/  F2FP.F16.E5M2.UNPACK_B R46, R73.reuse ;  /* 0x00000049ff2e723e */ /* 0x080fe200020004ff */
[--C-:B------:R-:W-:Y:S01]  /*8bd0*/  HADD2.F32 R40, -RZ, R42.reuse.H0_H0 ;  /* 0x2000002aff287230 */ /* 0x100fe20000004100 */
[----:B------:R-:W-:Y:S01]  /*8be0*/  F2FP.F16.E5M2.UNPACK_B R73, R73.H1 ;  /* 0x00000049ff49723e */ /* 0x000fe200030004ff */
[----:B------:R-:W-:Y:S01]  /*8bf0*/  HADD2.F32 R42, -RZ, R42.H1_H1 ;  /* 0x3000002aff2a7230 */ /* 0x000fe20000004100 */
[-C--:B------:R-:W-:Y:S01]  /*8c00*/  F2FP.F16.E5M2.UNPACK_B R50, R74.reuse ;  /* 0x0000004aff32723e */ /* 0x080fe200020004ff */
[----:B------:R-:W-:Y:S01]  /*8c10*/  HADD2.F32 R43, -RZ, R72.H0_H0 ;  /* 0x20000048ff2b7230 */ /* 0x000fe20000004100 */
[----:B------:R-:W-:Y:S01]  /*8c20*/  F2FP.F16.E5M2.UNPACK_B R74, R74.H1 ;  /* 0x0000004aff4a723e */ /* 0x000fe200030004ff */
[----:B------:R-:W-:Y:S01]  /*8c30*/  LDTM.16dp32bit_t0_t15.x32 R4, tmem[UR4+0xc0] ;  /* 0x0000c004000479ee */ /* 0x000fe20008a80000 */
[----:B------:R-:W3:Y:S01]  /*8c40*/  LDTM.16dp32bit_t16_t31.x32 R4, tmem[UR4+0xe0] ;  /* 0x0000e004000479ee */ /* 0x000ee20008aa0000 */
[----:B------:R-:W-:Y:S01]  /*8c50*/  NOP ;  /* 0x0000000000007918 */ /* 0x000fe20000000000 */
[--C-:B------:R-:W-:Y:S01]  /*8c60*/  HADD2.F32 R45, -RZ, R46.reuse.H0_H0 ;  /* 0x2000002eff2d7230 */ /* 0x100fe20000004100 */
[----:B------:R-:W-:Y:S01]  /*8c70*/  R2UR UR5, R71 ;  /* 0x00000000470572ca */ /* 0x000fe200000e0000 */
[----:B------:R-:W-:Y:S01]  /*8c80*/  HADD2.F32 R46, -RZ, R46.H1_H1 ;  /* 0x3000002eff2e7230 */ /* 0x000fe20000004100 */
[----:B------:R-:W-:Y:S01]  /*8c90*/  F2FP.F16.E5M2.UNPACK_B R54, R75 ;  /* 0x0000004bff36723e */ /* 0x000fe200020004ff */
        /* <DEDUP_REMOVED lines=10> */
[----:B------:R-:W-:Y:S01]  /*8d40*/  UIADD3 UR4, UPT, UPT, UR5, 0xe0, URZ ;  /* 0x000000e005047890 */ /* 0x000fe2000fffe0ff */
[----:B------:R-:W-:Y:S01]  /*8d50*/  HADD2.F32 R59, -RZ, R58.H1_H1 ;  /* 0x3000003aff3b7230 */ /* 0x000fe20000004100 */
[----:B------:R-:W-:Y:S01]  /*8d60*/  F2FP.F16.E5M2.UNPACK_B R76, R76.H1 ;  /* 0x0000004cff4c723e */ /* 0x000fe200030004ff */
[--C-:B------:R-:W-:Y:S01]  /*8d70*/  HADD2.F32 R60, -RZ, R62.reuse.H0_H0 ;  /* 0x2000003eff3c7230 */ /* 0x100fe20000004100 */
[----:B------:R-:W-:Y:S01]  /*8d80*/  F2FP.F16.E5M2.UNPACK_B R77, R77.H1 ;  /* 0x0000004dff4d723e */ /* 0x000fe200030004ff */
[----:B------:R-:W-:Y:S01]  /*8d90*/  HADD2.F32 R63, -RZ, R62.H1_H1 ;  /* 0x3000003eff3f7230 */ /* 0x000fe20000004100 */
[----:B------:R-:W-:Y:S01]  /*8da0*/  F2FP.F16.E5M2.UNPACK_B R78, R78.H1 ;  /* 0x0000004eff4e723e */ /* 0x000fe200030004ff */
[--C-:B------:R-:W-:Y:S01]  /*8db0*/  HADD2.F32 R64, -RZ, R66.reuse.H0_H0 ;  /* 0x20000042ff407230 */ /* 0x100fe20000004100 */
[----:B--2---:R-:W-:Y:S01]  /*8dc0*/  UPRMT UR4, UR6, 0x654, UR4 ;  /* 0x0000065406047896 */ /* 0x004fe20008000004 */
        /* <DEDUP_REMOVED lines=8> */
[----:B------:R-:W-:Y:S01]  /*8e50*/  SYNCS.ARRIVE.TRANS64.RED.A1T0 RZ, [UR4], RZ ;  /* 0x000000ffffff79a7 */ /* 0x000fe20008100404 */
[C---:B------:R-:W-:Y:S01]  /*8e60*/  FMUL R16, R38.reuse, R16 ;  /* 0x0000001026107220 */ /* 0x040fe20000400000 */
[C---:B------:R-:W-:Y:S01]  /*8e70*/  FMUL R17, R38.reuse, R17 ;  /* 0x0000001126117220 */ /* 0x040fe20000400000 */
[C---:B------:R-:W-:Y:S01]  /*8e80*/  FMUL R0, R38.reuse, R20 ;  /* 0x0000001426007220 */ /* 0x040fe20000400000 */
[C---:B------:R-:W-:Y:S01]  /*8e90*/  FMUL R2, R38.reuse, R21 ;  /* 0x0000001526027220 */ /* 0x040fe20000400000 */
[C---:B------:R-:W-:Y:S01]  /*8ea0*/  FMUL R20, R38.reuse, R25 ;  /* 0x0000001926147220 */ /* 0x040fe20000400000 */
[----:B------:R-:W-:Y:S02]  /*8eb0*/  HADD2.F32 R67, -RZ, R66.H1_H1 ;  /* 0x30000042ff437230 */ /* 0x000fe40000004100 */
[C---:B------:R-:W-:Y:S01]  /*8ec0*/  FMUL R6, R38.reuse, R6 ;  /* 0x0000000626067220 */ /* 0x040fe20000400000 */
[----:B------:R-:W-:Y:S02]  /*8ed0*/  HADD2.F32 R44, -RZ, R72.H1_H1 ;  /* 0x30000048ff2c7230 */ /* 0x000fe40000004100 */
[C---:B------:R-:W-:Y:S01]  /*8ee0*/  FMUL R7, R38.reuse, R7 ;  /* 0x0000000726077220 */ /* 0x040fe20000400000 */
[--C-:B------:R-:W-:Y:S02]  /*8ef0*/  HADD2.F32 R47, -RZ, R73.reuse.H0_H0 ;  /* 0x20000049ff2f7230 */ /* 0x100fe40000004100 */
[C---:B------:R-:W-:Y:S01]  /*8f00*/  FFMA R6, R41.reuse, R43, R6 ;  /* 0x0000002b29067223 */ /* 0x040fe20000000006 */
[--C-:B------:R-:W-:Y:S02]  /*8f10*/  HADD2.F32 R40, -RZ, R68.reuse.H0_H0 ;  /* 0x20000044ff287230 */ /* 0x100fe40000004100 */
[C---:B------:R-:W-:Y:S01]  /*8f20*/  FFMA R7, R41.reuse, R44, R7 ;  /* 0x0000002c29077223 */ /* 0x040fe20000000007 */
[C---:B------:R-:W-:Y:S01]  /*8f30*/  FFMA R8, R41.reuse, R45, R8 ;  /* 0x0000002d29087223 */ /* 0x040fe20000000008 */
[----:B------:R-:W-:Y:S01]  /*8f40*/  FFMA R9, R41, R46, R9 ;  /* 0x0000002e29097223 */ /* 0x000fe20000000009 */
[----:B------:R-:W-:Y:S02]  /*8f50*/  HADD2.F32 R43, -RZ, R68.H1_H1 ;  /* 0x30000044ff2b7230 */ /* 0x000fe40000004100 */
[C---:B------:R-:W-:Y:S01]  /*8f60*/  FMUL R10, R38.reuse, R10 ;  /* 0x0000000a260a7220 */ /* 0x040fe20000400000 */
[----:B------:R-:W-:Y:S01]  /*8f70*/  HADD2.F32 R48, -RZ, R73.H1_H1 ;  /* 0x30000049ff307230 */ /* 0x000fe20000004100 */
[----:B------:R-:W-:Y:S01]  /*8f80*/  F2FP.SATFINITE.E5M2.F32.PACK_AB_MERGE_C R100, R7, R6, RZ ;  /* 0x000000060764723e */ /* 0x000fe200048060ff */
[C---:B------:R-:W-:Y:S01]  /*8f90*/  FMUL R7, R38.reuse, R24 ;  /* 0x0000001826077220 */ /* 0x040fe20000400000 */
[----:B------:R-:W-:Y:S01]  /*8fa0*/  FFMA R10, R41, R47, R10 ;  /* 0x0000002f290a7223 */ /* 0x000fe2000000000a */
[C---:B------:R-:W-:Y:S01]  /*8fb0*/  FMUL R24, R38.reuse, R29 ;  /* 0x0000001d26187220 */ /* 0x040fe20000400000 */
[----:B------:R-:W-:Y:S01]  /*8fc0*/  F2FP.SATFINITE.E5M2.F32.PACK_AB_MERGE_C R100, R5, R4, R100 ;  /* 0x000000040564723e */ /* 0x000fe20004806064 */
[C---:B------:R-:W-:Y:S01]  /*8fd0*/  FMUL R11, R38.reuse, R11 ;  /* 0x0000000b260b7220 */ /* 0x040fe20000400000 */
[--C-:B------:R-:W-:Y:S02]  /*8fe0*/  HADD2.F32 R51, -RZ, R74.reuse.H0_H0 ;  /* 0x2000004aff337230 */ /* 0x100fe40000004100 */
[C---:B------:R-:W-:Y:S01]  /*8ff0*/  FMUL R14, R38.reuse, R14 ;  /* 0x0000000e260e7220 */ /* 0x040fe20000400000 */
[----:B------:R-:W-:Y:S02]  /*9000*/  HADD2.F32 R52, -RZ, R74.H1_H1 ;  /* 0x3000004aff347230 */ /* 0x000fe40000004100 */
[C---:B------:R-:W-:Y:S01]  /*9010*/  FFMA R11, R41.reuse, R48, R11 ;  /* 0x00000030290b7223 */ /* 0x040fe2000000000b */
[C---:B------:R-:W-:Y:S01]  /*9020*/  FFMA R12, R41.reuse, R49, R12 ;  /* 0x00000031290c7223 */ /* 0x040fe2000000000c */
[C---:B------:R-:W-:Y:S01]  /*9030*/  FFMA R13, R41.reuse, R50, R13 ;  /* 0x00000032290d7223 */ /* 0x040fe2000000000d */
[----:B------:R-:W-:Y:S01]  /*9040*/  FFMA R14, R41, R51, R14 ;  /* 0x00000033290e7223 */ /* 0x000fe2000000000e */
[C---:B------:R-:W-:Y:S01]  /*9050*/  FMUL R15, R38.reuse, R15 ;  /* 0x0000000f260f7220 */ /* 0x040fe20000400000 */
[--C-:B------:R-:W-:Y:S01]  /*9060*/  HADD2.F32 R55, -RZ, R75.reuse.H0_H0 ;  /* 0x2000004bff377230 */ /* 0x100fe20000004100 */
[----:B------:R-:W-:Y:S01]  /*9070*/  F2FP.SATFINITE.E5M2.F32.PACK_AB_MERGE_C R101, R11, R10, RZ ;  /* 0x0000000a0b65723e */ /* 0x000fe200048060ff */
[----:B------:R-:W-:Y:S02]  /*9080*/  HADD2.F32 R56, -RZ, R75.H1_H1 ;  /* 0x3000004bff387230 */ /* 0x000fe40000004100 */
[C---:B------:R-:W-:Y:S01]  /*9090*/  FFMA R15, R41.reuse, R52, R15 ;  /* 0x00000034290f7223 */ /* 0x040fe2000000000f */
[----:B------:R-:W-:Y:S01]  /*90a0*/  FFMA R16, R41, R53, R16 ;  /* 0x0000003529107223 */ /* 0x000fe20000000010 */
[----:B------:R-:W-:Y:S01]  /*90b0*/  F2FP.SATFINITE.E5M2.F32.PACK_AB_MERGE_C R101, R9, R8, R101 ;  /* 0x000000080965723e */ /* 0x000fe20004806065 */
[----:B------:R-:W-:Y:S01]  /*90c0*/  FFMA R17, R41, R54, R17 ;  /* 0x0000003629117223 */ /* 0x000fe20000000011 */
[C---:B------:R-:W-:Y:S01]  /*90d0*/  FMUL R18, R38.reuse, R18 ;  /* 0x0000001226127220 */ /* 0x040fe20000400000 */
[----:B------:R-:W-:Y:S01]  /*90e0*/  F2FP.SATFINITE.E5M2.F32.PACK_AB_MERGE_C R102, R15, R14, RZ ;  /* 0x0000000e0f66723e */ /* 0x000fe200048060ff */
[C---:B------:R-:W-:Y:S01]  /*90f0*/  FMUL R19, R38.reuse, R19 ;  /* 0x0000001326137220 */ /* 0x040fe20000400000 */
[--C-:B------:R-:W-:Y:S02]  /*9100*/  HADD2.F32 R58, -RZ, R76.reuse.H0_H0 ;  /* 0x2000004cff3a7230 */ /* 0x100fe40000004100 */
[----:B------:R-:W-:Y:S01]  /*9110*/  FFMA R18, R41, R55, R18 ;  /* 0x0000003729127223 */ /* 0x000fe20000000012 */
[----:B------:R-:W-:Y:S01]  /*9120*/  F2FP.SATFINITE.E5M2.F32.PACK_AB_MERGE_C R102, R13, R12, R102 ;  /* 0x0000000c0d66723e */ /* 0x000fe20004806066 */
[C---:B------:R-:W-:Y:S01]  /*9130*/  FFMA R19, R41.reuse, R56, R19 ;  /* 0x0000003829137223 */ /* 0x040fe20000000013 */
[----:B------:R-:W-:Y:S02]  /*9140*/  HADD2.F32 R61, -RZ, R76.H1_H1 ;  /* 0x3000004cff3d7230 */ /* 0x000fe40000004100 */
[C---:B------:R-:W-:Y:S01]  /*9150*/  FMUL R3, R38.reuse, R22 ;  /* 0x0000001626037220 */ /* 0x040fe20000400000 */
        /* <DEDUP_REMOVED lines=10> */
[C---:B------:R-:W-:Y:S01]  /*9200*/  FMUL R23, R38.reuse, R28 ;  /* 0x0000001c26177220 */ /* 0x040fe20000400000 */
[----:B------:R-:W-:Y:S01]  /*9210*/  F2FP.F16.E5M2.UNPACK_B R79, R79.H1 ;  /* 0x0000004fff4f723e */ /* 0x000fe200030004ff */
        /* <DEDUP_REMOVED lines=9> */
[C---:B------:R-:W-:Y:S01]  /*92b0*/  FFMA R24, R41.reuse, R67, R24 ;  /* 0x0000004329187223 */ /* 0x040fe20000000018 */
[C---:B------:R-:W-:Y:S01]  /*92c0*/  FMUL R28, R38.reuse, R33 ;  /* 0x00000021261c7220 */ /* 0x040fe20000400000 */
[--C-:B------:R-:W-:Y:S02]  /*92d0*/  HADD2.F32 R42, -RZ, R79.reuse.H0_H0 ;  /* 0x2000004fff2a7230 */ /* 0x100fe40000004100 */
[C---:B------:R-:W-:Y:S01]  /*92e0*/  FFMA R25, R41.reuse, R66, R25 ;  /* 0x0000004229197223 */ /* 0x040fe20000000019 */
[----:B------:R-:W-:Y:S02]  /*92f0*/  HADD2.F32 R71, -RZ, R79.H1_H1 ;  /* 0x3000004fff477230 */ /* 0x000fe40000004100 */
[C---:B------:R-:W-:Y:S01]  /*9300*/  FMUL R29, R38.reuse, R34 ;  /* 0x00000022261d7220 */ /* 0x040fe20000400000 */
        /* <DEDUP_REMOVED lines=9> */
[----:B-1----:R-:W-:Y:S01]  /*93a0*/  F2FP.SATFINITE.E5M2.F32.PACK_AB_MERGE_C R105, R22, R21, RZ ;  /* 0x000000151669723e */ /* 0x002fe200048060ff */
[----:B------:R1:W-:Y:S01]  /*93b0*/  STS.128 [R84+UR44+0x5200], R100 ;  /* 0x0052006454007988 */ /* 0x0003e20008000c2c */
[----:B------:R-:W-:Y:S02]  /*93c0*/  F2FP.SATFINITE.E5M2.F32.PACK_AB_MERGE_C R64, R26, R25, RZ ;  /* 0x000000191a40723e */ /* 0x000fe400048060ff */
[----:B------:R-:W-:Y:S02]  /*93d0*/  F2FP.SATFINITE.E5M2.F32.PACK_AB_MERGE_C R67, R30, R29, RZ ;  /* 0x0000001d1e43723e */ /* 0x000fe400048060ff */
[----:B------:R-:W-:Y:S02]  /*93e0*/  F2FP.SATFINITE.E5M2.F32.PACK_AB_MERGE_C R104, R2, R0, R3 ;  /* 0x000000000268723e */ /* 0x000fe40004806003 */
[----:B------:R-:W-:Y:S02]  /*93f0*/  F2FP.SATFINITE.E5M2.F32.PACK_AB_MERGE_C R105, R20, R7, R105 ;  /* 0x000000071469723e */ /* 0x000fe40004806069 */
[----:B------:R-:W-:Y:S02]  /*9400*/  F2FP.SATFINITE.E5M2.F32.PACK_AB_MERGE_C R106, R24, R23, R64 ;  /* 0x00000017186a723e */ /* 0x000fe40004806040 */
[----:B------:R-:W-:Y:S02]  /*9410*/  F2FP.SATFINITE.E5M2.F32.PACK_AB_MERGE_C R107, R28, R27, R67 ;  /* 0x0000001b1c6b723e */ /* 0x000fe40004806043 */
[----:B------:R-:W-:Y:S03]  /*9420*/  IADD3 R36, PT, PT, R36, 0x1, RZ ;  /* 0x0000000124247810 */ /* 0x000fe60007ffe0ff */
        /* <DEDUP_REMOVED lines=18> */
.L_x_131:
[----:B------:R-:W-:Y:S05]  /*9550*/  BSYNC.RECONVERGENT B0 ;  /* 0x0000000000007941 */ /* 0x000fea0003800200 */
.L_x_130:
[----:B------:R-:W-:Y:S01]  /*9560*/  R2UR UR4, R87 ;  /* 0x00000000570472ca */ /* 0x000fe200000e0000 */
[----:B------:R-:W-:Y:S01]  /*9570*/  BAR.SYNC.DEFER_BLOCKING 0x1, 0x80 ;  /* 0x0042000000007b1d */ /* 0x000fe20000010000 */
[C---:B------:R-:W-:Y:S01]  /*9580*/  ISETP.NE.AND P0, PT, R89.reuse, 0x2, PT ;  /* 0x000000025900780c */ /* 0x040fe20003f05270 */
[----:B------:R-:W-:Y:S01]  /*9590*/  UISETP.NE.AND UP0, UPT, UR45, URZ, UPT ;  /* 0x000000ff2d00728c */ /* 0x000fe2000bf05270 */
[----:B------:R-:W-:Y:S01]  /*95a0*/  ISETP.NE.AND P1, PT, R36, 0x4, PT ;  /* 0x000000042400780c */ /* 0x000fe20003f25270 */
[----:B------:R-:W-:Y:S01]  /*95b0*/  UIADD3 UR20, UPT, UPT, UR37, UR59, URZ ;  /* 0x0000003b25147290 */ /* 0x000fe2000fffe0ff */
[----:B------:R-:W-:Y:S02]  /*95c0*/  SEL R5, RZ, 0x1, P0 ;  /* 0x00000001ff057807 */ /* 0x000fe40000000000 */
[----:B------:R-:W-:Y:S02]  /*95d0*/  SEL R3, RZ, 0x1, P1 ;  /* 0x00000001ff037807 */ /* 0x000fe40000800000 */
[----:B------:R-:W-:Y:S02]  /*95e0*/  LOP3.LUT R92, R92, R5, RZ, 0x3c, !PT ;  /* 0x000000055c5c7212 */ /* 0x000fe400078e3cff */
[----:B------:R-:W-:Y:S01]  /*95f0*/  LOP3.LUT R94, R94, R3, RZ, 0x3c, !PT ;  /* 0x000000035e5e7212 */ /* 0x000fe200078e3cff */
[----:B------:R-:W-:Y:S01]  /*9600*/  UIADD3 UR16, UPT, UPT, UR38, UR4, URZ ;  /* 0x0000000426107290 */ /* 0x000fe2000fffe0ff */
[----:B------:R-:W-:Y:S02]  /*9610*/  SEL R89, R89, RZ, P0 ;  /* 0x000000ff59597207 */ /* 0x000fe40000000000 */
[----:B------:R-:W-:Y:S01]  /*9620*/  SEL R36, R36, RZ, P1 ;  /* 0x000000ff24247207 */ /* 0x000fe20000800000 */
[----:B------:R-:W-:Y:S01]  /*9630*/  UMOV UR36, UR58 ;  /* 0x0000003a00247c82 */ /* 0x000fe20008000000 */
[----:B------:R-:W-:Y:S07]  /*9640*/  BRA.U UP0, `(.L_x_132) ;  /* 0xffffffb900e07547 */ /* 0x000fee000b83ffff */
[----:B------:R-:W-:Y:S05]  /*9650*/  EXIT ;  /* 0x000000000000794d */ /* 0x000fea0003800000 */
.L_x_24:
[----:B--2---:R2:W3:Y:S02]  /*9660*/  SYNCS.PHASECHK.TRANS64.TRYWAIT P0, [R0+URZ+0x110], R3 ;  /* 0x00011003000075a7 */ /* 0x0044e400080011ff */
[----:B---3--:R-:W-:Y:S05]  /*9670*/  @!P0 NANOSLEEP.SYNCS 0x989680 ;  /* 0x009896800000895d */ /* 0x008fea0003900000 */
[----:B------:R-:W3:Y:S02]  /*9680*/  @!P0 SYNCS.PHASECHK.TRANS64 P0, [R0+URZ+0x110], R3 ;  /* 0x00011003000085a7 */ /* 0x000ee400080010ff */
[----:B---3--:R-:W-:Y:S05]  /*9690*/  @!P0 BRA `(.L_x_24) ;  /* 0xfffffffc00f08947 */ /* 0x008fea000383ffff */
[----:B------:R-:W-:Y:S05]  /*96a0*/  BRA `(.L_x_133) ;  /* 0xffffff8000907947 */ /* 0x000fea000383ffff */
.L_x_27:
[----:B--2---:R-:W-:-:S07]  /*96b0*/  MOV R0, UR33 ;  /* 0x0000002100007c02 */ /* 0x004fce0008000f00 */
.L_x_134:
[----:B--2---:R2:W3:Y:S02]  /*96c0*/  SYNCS.PHASECHK.TRANS64.TRYWAIT P0, [R0+URZ+0x28], R3 ;  /* 0x00002803000075a7 */ /* 0x0044e400080011ff */
[----:B---3--:R-:W-:Y:S05]  /*96d0*/  @!P0 NANOSLEEP.SYNCS 0x989680 ;  /* 0x009896800000895d */ /* 0x008fea0003900000 */
[----:B------:R-:W3:Y:S02]  /*96e0*/  @!P0 SYNCS.PHASECHK.TRANS64 P0, [R0+URZ+0x28], R3 ;  /* 0x00002803000085a7 */ /* 0x000ee400080010ff */
[----:B---3--:R-:W-:Y:S05]  /*96f0*/  @!P0 BRA `(.L_x_134) ;  /* 0xfffffffc00f08947 */ /* 0x008fea000383ffff */
[----:B------:R-:W-:Y:S05]  /*9700*/  BRA `(.L_x_26) ;  /* 0xffffff8000d07947 */ /* 0x000fea000383ffff */
.L_x_34:
[----:B-1----:R-:W-:-:S07]  /*9710*/  MOV R0, UR17 ;  /* 0x0000001100007c02 */ /* 0x002fce0008000f00 */
.L_x_135:
[----:B-1----:R1:W2:Y:S02]  /*9720*/  SYNCS.PHASECHK.TRANS64.TRYWAIT P0, [R0+URZ+0x28], R3 ;  /* 0x00002803000075a7 */ /* 0x0022a400080011ff */
[----:B--2---:R-:W-:Y:S05]  /*9730*/  @!P0 NANOSLEEP.SYNCS 0x989680 ;  /* 0x009896800000895d */ /* 0x004fea0003900000 */
[----:B------:R-:W2:Y:S02]  /*9740*/  @!P0 SYNCS.PHASECHK.TRANS64 P0, [R0+URZ+0x28], R3 ;  /* 0x00002803000085a7 */ /* 0x000ea400080010ff */
[----:B--2---:R-:W-:Y:S05]  /*9750*/  @!P0 BRA `(.L_x_135) ;  /* 0xfffffffc00f08947 */ /* 0x004fea000383ffff */
[----:B------:R-:W-:Y:S05]  /*9760*/  BRA `(.L_x_33) ;  /* 0xffffff84008c7947 */ /* 0x000fea000383ffff */
.L_x_39:
[----:B-1----:R1:W2:Y:S02]  /*9770*/  SYNCS.PHASECHK.TRANS64.TRYWAIT P0, [R3+URZ+0xa0], R0 ;  /* 0x0000a000030075a7 */ /* 0x0022a400080011ff */
[----:B--2---:R-:W-:Y:S05]  /*9780*/  @!P0 NANOSLEEP.SYNCS 0x989680 ;  /* 0x009896800000895d */ /* 0x004fea0003900000 */
[----:B------:R-:W2:Y:S02]  /*9790*/  @!P0 SYNCS.PHASECHK.TRANS64 P0, [R3+URZ+0xa0], R0 ;  /* 0x0000a000030085a7 */ /* 0x000ea400080010ff */
[----:B--2---:R-:W-:Y:S05]  /*97a0*/  @!P0 BRA `(.L_x_39) ;  /* 0xfffffffc00f08947 */ /* 0x004fea000383ffff */
[----:B------:R-:W-:Y:S05]  /*97b0*/  BRA `(.L_x_136) ;  /* 0xffffff88002c7947 */ /* 0x000fea000383ffff */
.L_x_43:
[----:B-1----:R-:W-:-:S07]  /*97c0*/  MOV R0, UR4 ;  /* 0x0000000400007c02 */ /* 0x002fce0008000f00 */
.L_x_137:
[----:B-1----:R1:W2:Y:S02]  /*97d0*/  SYNCS.PHASECHK.TRANS64.TRYWAIT P0, [R0+URZ], R3 ;  /* 0x00000003000075a7 */ /* 0x0022a400080011ff */
[----:B--2---:R-:W-:Y:S05]  /*97e0*/  @!P0 NANOSLEEP.SYNCS 0x989680 ;  /* 0x009896800000895d */ /* 0x004fea0003900000 */
[----:B------:R-:W2:Y:S02]  /*97f0*/  @!P0 SYNCS.PHASECHK.TRANS64 P0, [R0+URZ], R3 ;  /* 0x00000003000085a7 */ /* 0x000ea400080010ff */
[----:B--2---:R-:W-:Y:S05]  /*9800*/  @!P0 BRA `(.L_x_137) ;  /* 0xfffffffc00f08947 */ /* 0x004fea000383ffff */
[----:B------:R-:W-:Y:S05]  /*9810*/  BRA `(.L_x_138) ;  /* 0xffffff8c00d47947 */ /* 0x000fea000383ffff */
.L_x_44:
[----:B------:R-:W-:-:S07]  /*9820*/  MOV R0, UR5 ;  /* 0x0000000500007c02 */ /* 0x000fce0008000f00 */
.L_x_139:
[----:B-1----:R1:W2:Y:S02]  /*9830*/  SYNCS.PHASECHK.TRANS64.TRYWAIT P0, [R0+URZ], R3 ;  /* 0x00000003000075a7 */ /* 0x0022a400080011ff */
[----:B--2---:R-:W-:Y:S05]  /*9840*/  @!P0 NANOSLEEP.SYNCS 0x989680 ;  /* 0x009896800000895d */ /* 0x004fea0003900000 */
[----:B------:R-:W2:Y:S02]  /*9850*/  @!P0 SYNCS.PHASECHK.TRANS64 P0, [R0+URZ], R3 ;  /* 0x00000003000085a7 */ /* 0x000ea400080010ff */
[----:B--2---:R-:W-:Y:S05]  /*9860*/  @!P0 BRA `(.L_x_139) ;  /* 0xfffffffc00f08947 */ /* 0x004fea000383ffff */
[----:B------:R-:W-:Y:S05]  /*9870*/  BRA `(.L_x_140) ;  /* 0xffffff8c00e07947 */ /* 0x000fea000383ffff */
.L_x_45:
[----:B------:R-:W-:-:S07]  /*9880*/  MOV R0, UR5 ;  /* 0x0000000500007c02 */ /* 0x000fce0008000f00 */
.L_x_141:
[----:B-1----:R1:W2:Y:S02]  /*9890*/  SYNCS.PHASECHK.TRANS64.TRYWAIT P0, [R0+URZ], R3 ;  /* 0x00000003000075a7 */ /* 0x0022a400080011ff */
[----:B--2---:R-:W-:Y:S05]  /*98a0*/  @!P0 NANOSLEEP.SYNCS 0x989680 ;  /* 0x009896800000895d */ /* 0x004fea0003900000 */
[----:B------:R-:W2:Y:S02]  /*98b0*/  @!P0 SYNCS.PHASECHK.TRANS64 P0, [R0+URZ], R3 ;  /* 0x00000003000085a7 */ /* 0x000ea400080010ff */
[----:B--2---:R-:W-:Y:S05]  /*98c0*/  @!P0 BRA `(.L_x_141) ;  /* 0xfffffffc00f08947 */ /* 0x004fea000383ffff */
[----:B------:R-:W-:Y:S05]  /*98d0*/  BRA `(.L_x_142) ;  /* 0xffffff8c00ec7947 */ /* 0x000fea000383ffff */
.L_x_46:
[----:B------:R-:W-:-:S07]  /*98e0*/  MOV R0, UR5 ;  /* 0x0000000500007c02 */ /* 0x000fce0008000f00 */
.L_x_143:
[----:B-1----:R1:W2:Y:S02]  /*98f0*/  SYNCS.PHASECHK.TRANS64.TRYWAIT P0, [R0+URZ], R3 ;  /* 0x00000003000075a7 */ /* 0x0022a400080011ff */
[----:B--2---:R-:W-:Y:S05]  /*9900*/  @!P0 NANOSLEEP.SYNCS 0x989680 ;  /* 0x009896800000895d */ /* 0x004fea0003900000 */
[----:B------:R-:W2:Y:S02]  /*9910*/  @!P0 SYNCS.PHASECHK.TRANS64 P0, [R0+URZ], R3 ;  /* 0x00000003000085a7 */ /* 0x000ea400080010ff */
[----:B--2---:R-:W-:Y:S05]  /*9920*/  @!P0 BRA `(.L_x_143) ;  /* 0xfffffffc00f08947 */ /* 0x004fea000383ffff */
[----:B------:R-:W-:Y:S05]  /*9930*/  BRA `(.L_x_144) ;  /* 0xffffff8c00f87947 */ /* 0x000fea000383ffff */
.L_x_49:
[----:B-1----:R1:W2:Y:S02]  /*9940*/  SYNCS.PHASECHK.TRANS64.TRYWAIT P0, [R2+URZ+0x100], R5 ;  /* 0x00010005020075a7 */ /* 0x0022a400080011ff */
[----:B--2---:R-:W-:Y:S05]  /*9950*/  @!P0 NANOSLEEP.SYNCS 0x989680 ;  /* 0x009896800000895d */ /* 0x004fea0003900000 */
[----:B------:R-:W2:Y:S02]  /*9960*/  @!P0 SYNCS.PHASECHK.TRANS64 P0, [R2+URZ+0x100], R5 ;  /* 0x00010005020085a7 */ /* 0x000ea400080010ff */
[----:B--2---:R-:W-:Y:S05]  /*9970*/  @!P0 BRA `(.L_x_49) ;  /* 0xfffffffc00f08947 */ /* 0x004fea000383ffff */
[----:B------:R-:W-:Y:S05]  /*9980*/  BRA `(.L_x_145) ;  /* 0xffffff90005c7947 */ /* 0x000fea000383ffff */
.L_x_50:
[----:B------:R-:W-:-:S07]  /*9990*/  MOV R2, UR4 ;  /* 0x0000000400027c02 */ /* 0x000fce0008000f00 */
.L_x_146:
[----:B-1----:R1:W2:Y:S02]  /*99a0*/  SYNCS.PHASECHK.TRANS64.TRYWAIT P0, [R2+URZ+0xb0], R5 ;  /* 0x0000b005020075a7 */ /* 0x0022a400080011ff */
[----:B--2---:R-:W-:Y:S05]  /*99b0*/  @!P0 NANOSLEEP.SYNCS 0x989680 ;  /* 0x009896800000895d */ /* 0x004fea0003900000 */
[----:B------:R-:W2:Y:S02]  /*99c0*/  @!P0 SYNCS.PHASECHK.TRANS64 P0, [R2+URZ+0xb0], R5 ;  /* 0x0000b005020085a7 */ /* 0x000ea400080010ff */
[----:B--2---:R-:W-:Y:S05]  /*99d0*/  @!P0 BRA `(.L_x_146) ;  /* 0xfffffffc00f08947 */ /* 0x004fea000383ffff */
[----:B------:R-:W-:Y:S05]  /*99e0*/  BRA `(.L_x_147) ;  /* 0xffffff90006c7947 */ /* 0x000fea000383ffff */
.L_x_51:
[----:B-1----:R1:W2:Y:S02]  /*99f0*/  SYNCS.PHASECHK.TRANS64.TRYWAIT P1, [R2+URZ+0xa0], R5 ;  /* 0x0000a005020075a7 */ /* 0x0022a400080211ff */
[----:B--2---:R-:W-:Y:S05]  /*9a00*/  @!P1 NANOSLEEP.SYNCS 0x989680 ;  /* 0x009896800000995d */ /* 0x004fea0003900000 */
[----:B------:R-:W2:Y:S02]  /*9a10*/  @!P1 SYNCS.PHASECHK.TRANS64 P1, [R2+URZ+0xa0], R5 ;  /* 0x0000a005020095a7 */ /* 0x000ea400080210ff */
[----:B--2---:R-:W-:Y:S05]  /*9a20*/  @!P1 BRA `(.L_x_51) ;  /* 0xfffffffc00f09947 */ /* 0x004fea000383ffff */
[----:B------:R-:W-:Y:S05]  /*9a30*/  BRA `(.L_x_148) ;  /* 0xffffff90009c7947 */ /* 0x000fea000383ffff */
.L_x_54:
[----:B------:R-:W-:-:S07]  /*9a40*/  MOV R0, UR4 ;  /* 0x0000000400007c02 */ /* 0x000fce0008000f00 */
.L_x_149:
[----:B-1----:R1:W2:Y:S02]  /*9a50*/  SYNCS.PHASECHK.TRANS64.TRYWAIT P0, [R0+URZ+0xb0], R3 ;  /* 0x0000b003000075a7 */ /* 0x0022a400080011ff */
[----:B--2---:R-:W-:Y:S05]  /*9a60*/  @!P0 NANOSLEEP.SYNCS 0x989680 ;  /* 0x009896800000895d */ /* 0x004fea0003900000 */
[----:B------:R-:W2:Y:S02]  /*9a70*/  @!P0 SYNCS.PHASECHK.TRANS64 P0, [R0+URZ+0xb0], R3 ;  /* 0x0000b003000085a7 */ /* 0x000ea400080010ff */
[----:B--2---:R-:W-:Y:S05]  /*9a80*/  @!P0 BRA `(.L_x_149) ;  /* 0xfffffffc00f08947 */ /* 0x004fea000383ffff */
[----:B------:R-:W-:Y:S05]  /*9a90*/  BRA `(.L_x_53) ;  /* 0xffffff9000f07947 */ /* 0x000fea000383ffff */
.L_x_61:
[----:B-1----:R1:W2:Y:S02]  /*9aa0*/  SYNCS.PHASECHK.TRANS64.TRYWAIT P1, [R0+URZ+0xa0], R5 ;  /* 0x0000a005000075a7 */ /* 0x0022a400080211ff */
[----:B--2---:R-:W-:Y:S05]  /*9ab0*/  @!P1 NANOSLEEP.SYNCS 0x989680 ;  /* 0x009896800000995d */ /* 0x004fea0003900000 */
[----:B------:R-:W2:Y:S02]  /*9ac0*/  @!P1 SYNCS.PHASECHK.TRANS64 P1, [R0+URZ+0xa0], R5 ;  /* 0x0000a005000095a7 */ /* 0x000ea400080210ff */
[----:B--2---:R-:W-:Y:S05]  /*9ad0*/  @!P1 BRA `(.L_x_61) ;  /* 0xfffffffc00f09947 */ /* 0x004fea000383ffff */
[----:B------:R-:W-:Y:S05]  /*9ae0*/  BRA `(.L_x_150) ;  /* 0xffffff9800507947 */ /* 0x000fea000383ffff */
.L_x_62:
[----:B------:R-:W-:-:S07]  /*9af0*/  MOV R3, UR19 ;  /* 0x0000001300037c02 */ /* 0x000fce0008000f00 */
.L_x_151:
[----:B-1----:R1:W2:Y:S02]  /*9b00*/  SYNCS.PHASECHK.TRANS64.TRYWAIT P0, [R3+URZ+0xe0], R0 ;  /* 0x0000e000030075a7 */ /* 0x0022a400080011ff */
[----:B--2---:R-:W-:Y:S05]  /*9b10*/  @!P0 NANOSLEEP.SYNCS 0x989680 ;  /* 0x009896800000895d */ /* 0x004fea0003900000 */
[----:B------:R-:W2:Y:S02]  /*9b20*/  @!P0 SYNCS.PHASECHK.TRANS64 P0, [R3+URZ+0xe0], R0 ;  /* 0x0000e000030085a7 */ /* 0x000ea400080010ff */
[----:B--2---:R-:W-:Y:S05]  /*9b30*/  @!P0 BRA `(.L_x_151) ;  /* 0xfffffffc00f08947 */ /* 0x004fea000383ffff */
[----:B------:R-:W-:Y:S05]  /*9b40*/  BRA `(.L_x_152) ;  /* 0xffffff9800847947 */ /* 0x000fea000383ffff */
.L_x_65:
[----:B------:R-:W-:Y:S07]  /*9b50*/  MOV R0, UR6 ;  /* 0x0000000600007c02 */ /* 0x000fee0008000f00 */
.L_x_153:
[----:B-1----:R1:W2:Y:S02]  /*9b60*/  SYNCS.PHASECHK.TRANS64.TRYWAIT P0, [R0+URZ], R3 ;  /* 0x00000003000075a7 */ /* 0x0022a400080011ff */
[----:B--2---:R-:W-:Y:S05]  /*9b70*/  @!P0 NANOSLEEP.SYNCS 0x989680 ;  /* 0x009896800000895d */ /* 0x004fea0003900000 */
[----:B------:R-:W2:Y:S02]  /*9b80*/  @!P0 SYNCS.PHASECHK.TRANS64 P0, [R0+URZ], R3 ;  /* 0x00000003000085a7 */ /* 0x000ea400080010ff */
[----:B--2---:R-:W-:Y:S05]  /*9b90*/  @!P0 BRA `(.L_x_153) ;  /* 0xfffffffc00f08947 */ /* 0x004fea000383ffff */
[----:B------:R-:W-:Y:S05]  /*9ba0*/  BRA `(.L_x_64) ;  /* 0xffffff9800bc7947 */ /* 0x000fea000383ffff */
.L_x_68:
[----:B------:R-:W-:-:S07]  /*9bb0*/  MOV R0, UR4 ;  /* 0x0000000400007c02 */ /* 0x000fce0008000f00 */
.L_x_154:
[----:B--2---:R2:W4:Y:S02]  /*9bc0*/  SYNCS.PHASECHK.TRANS64.TRYWAIT P0, [R0+URZ], R3 ;  /* 0x00000003000075a7 */ /* 0x00452400080011ff */
[----:B----4-:R-:W-:Y:S05]  /*9bd0*/  @!P0 NANOSLEEP.SYNCS 0x989680 ;  /* 0x009896800000895d */ /* 0x010fea0003900000 */
[----:B------:R-:W4:Y:S02]  /*9be0*/  @!P0 SYNCS.PHASECHK.TRANS64 P0, [R0+URZ], R3 ;  /* 0x00000003000085a7 */ /* 0x000f2400080010ff */
[----:B----4-:R-:W-:Y:S05]  /*9bf0*/  @!P0 BRA `(.L_x_154) ;  /* 0xfffffffc00f08947 */ /* 0x010fea000383ffff */
[----:B------:R-:W-:Y:S05]  /*9c00*/  BRA `(.L_x_155) ;  /* 0xffffff9c005c7947 */ /* 0x000fea000383ffff */
.L_x_69:
[----:B------:R-:W-:-:S07]  /*9c10*/  MOV R0, UR5 ;  /* 0x0000000500007c02 */ /* 0x000fce0008000f00 */
.L_x_156:
[----:B-1----:R1:W2:Y:S02]  /*9c20*/  SYNCS.PHASECHK.TRANS64.TRYWAIT P0, [R0+URZ], R3 ;  /* 0x00000003000075a7 */ /* 0x0022a400080011ff */
[----:B--2---:R-:W-:Y:S05]  /*9c30*/  @!P0 NANOSLEEP.SYNCS 0x989680 ;  /* 0x009896800000895d */ /* 0x004fea0003900000 */
[----:B------:R-:W2:Y:S02]  /*9c40*/  @!P0 SYNCS.PHASECHK.TRANS64 P0, [R0+URZ], R3 ;  /* 0x00000003000085a7 */ /* 0x000ea400080010ff */
[----:B--2---:R-:W-:Y:S05]  /*9c50*/  @!P0 BRA `(.L_x_156) ;  /* 0xfffffffc00f08947 */ /* 0x004fea000383ffff */
[----:B------:R-:W-:Y:S05]  /*9c60*/  BRA `(.L_x_157) ;  /* 0xffffff9c00687947 */ /* 0x000fea000383ffff */
.L_x_70:
[----:B------:R-:W-:-:S07]  /*9c70*/  MOV R0, UR5 ;  /* 0x0000000500007c02 */ /* 0x000fce0008000f00 */
.L_x_158:
[----:B-1----:R1:W2:Y:S02]  /*9c80*/  SYNCS.PHASECHK.TRANS64.TRYWAIT P0, [R0+URZ], R3 ;  /* 0x00000003000075a7 */ /* 0x0022a400080011ff */
[----:B--2---:R-:W-:Y:S05]  /*9c90*/  @!P0 NANOSLEEP.SYNCS 0x989680 ;  /* 0x009896800000895d */ /* 0x004fea0003900000 */
[----:B------:R-:W2:Y:S02]  /*9ca0*/  @!P0 SYNCS.PHASECHK.TRANS64 P0, [R0+URZ], R3 ;  /* 0x00000003000085a7 */ /* 0x000ea400080010ff */
[----:B--2---:R-:W-:Y:S05]  /*9cb0*/  @!P0 BRA `(.L_x_158) ;  /* 0xfffffffc00f08947 */ /* 0x004fea000383ffff */
[----:B------:R-:W-:Y:S05]  /*9cc0*/  BRA `(.L_x_159) ;  /* 0xffffff9c00747947 */ /* 0x000fea000383ffff */
.L_x_71:
[----:B------:R-:W-:-:S07]  /*9cd0*/  MOV R0, UR4 ;  /* 0x0000000400007c02 */ /* 0x000fce0008000f00 */
.L_x_160:
[----:B-1----:R1:W2:Y:S02]  /*9ce0*/  SYNCS.PHASECHK.TRANS64.TRYWAIT P0, [R0+URZ], R3 ;  /* 0x00000003000075a7 */ /* 0x0022a400080011ff */
[----:B--2---:R-:W-:Y:S05]  /*9cf0*/  @!P0 NANOSLEEP.SYNCS 0x989680 ;  /* 0x009896800000895d */ /* 0x004fea0003900000 */
[----:B------:R-:W2:Y:S02]  /*9d00*/  @!P0 SYNCS.PHASECHK.TRANS64 P0, [R0+URZ], R3 ;  /* 0x00000003000085a7 */ /* 0x000ea400080010ff */
[----:B--2---:R-:W-:Y:S05]  /*9d10*/  @!P0 BRA `(.L_x_160) ;  /* 0xfffffffc00f08947 */ /* 0x004fea000383ffff */
[----:B------:R-:W-:Y:S05]  /*9d20*/  BRA `(.L_x_161) ;  /* 0xffffff9c00807947 */ /* 0x000fea000383ffff */
.L_x_76:
[----:B--2---:R2:W3:Y:S02]  /*9d30*/  SYNCS.PHASECHK.TRANS64.TRYWAIT P0, [R12+URZ+0xa0], R9 ;  /* 0x0000a0090c0075a7 */ /* 0x0044e400080011ff */
[----:B---3--:R-:W-:Y:S05]  /*9d40*/  @!P0 NANOSLEEP.SYNCS 0x989680 ;  /* 0x009896800000895d */ /* 0x008fea0003900000 */
[----:B------:R-:W3:Y:S02]  /*9d50*/  @!P0 SYNCS.PHASECHK.TRANS64 P0, [R12+URZ+0xa0], R9 ;  /* 0x0000a0090c0085a7 */ /* 0x000ee400080010ff */
[----:B---3--:R-:W-:Y:S05]  /*9d60*/  @!P0 BRA `(.L_x_76) ;  /* 0xfffffffc00f08947 */ /* 0x008fea000383ffff */
[----:B------:R-:W-:Y:S05]  /*9d70*/  BRA `(.L_x_162) ;  /* 0xffffffa000b07947 */ /* 0x000fea000383ffff */
.L_x_79:
[----:B------:R-:W-:Y:S07]  /*9d80*/  MOV R0, UR21 ;  /* 0x0000001500007c02 */ /* 0x000fee0008000f00 */
.L_x_163:
[----:B--2---:R2:W3:Y:S02]  /*9d90*/  SYNCS.PHASECHK.TRANS64.TRYWAIT P2, [R0+URZ+0x98], R11 ;  /* 0x0000980b000075a7 */ /* 0x0044e400080411ff */
[----:B---3--:R-:W-:Y:S05]  /*9da0*/  @!P2 NANOSLEEP.SYNCS 0x989680 ;  /* 0x009896800000a95d */ /* 0x008fea0003900000 */
[----:B------:R-:W3:Y:S02]  /*9db0*/  @!P2 SYNCS.PHASECHK.TRANS64 P2, [R0+URZ+0x98], R11 ;  /* 0x0000980b0000a5a7 */ /* 0x000ee400080410ff */
[----:B---3--:R-:W-:Y:S05]  /*9dc0*/  @!P2 BRA `(.L_x_163) ;  /* 0xfffffffc00f0a947 */ /* 0x008fea000383ffff */
[----:B------:R-:W-:Y:S05]  /*9dd0*/  BRA `(.L_x_78) ;  /* 0xffffffa800187947 */ /* 0x000fea000383ffff */
.L_x_82:
[----:B--2---:R-:W-:Y:S07]  /*9de0*/  MOV R0, UR21 ;  /* 0x0000001500007c02 */ /* 0x004fee0008000f00 */
.L_x_164:
[----:B--2---:R2:W3:Y:S02]  /*9df0*/  SYNCS.PHASECHK.TRANS64.TRYWAIT P0, [R0+URZ+0x70], R9 ;  /* 0x00007009000075a7 */ /* 0x0044e400080011ff */
[----:B---3--:R-:W-:Y:S05]  /*9e00*/  @!P0 NANOSLEEP.SYNCS 0x989680 ;  /* 0x009896800000895d */ /* 0x008fea0003900000 */
[----:B------:R-:W3:Y:S02]  /*9e10*/  @!P0 SYNCS.PHASECHK.TRANS64 P0, [R0+URZ+0x70], R9 ;  /* 0x00007009000085a7 */ /* 0x000ee400080010ff */
[----:B---3--:R-:W-:Y:S05]  /*9e20*/  @!P0 BRA `(.L_x_164) ;  /* 0xfffffffc00f08947 */ /* 0x008fea000383ffff */
[----:B------:R-:W-:Y:S05]  /*9e30*/  BRA `(.L_x_165) ;  /* 0xffffffa800747947 */ /* 0x000fea000383ffff */
.L_x_83:
[----:B------:R-:W-:Y:S07]  /*9e40*/  MOV R0, UR21 ;  /* 0x0000001500007c02 */ /* 0x000fee0008000f00 */
.L_x_166:
[----:B--2---:R2:W3:Y:S02]  /*9e50*/  SYNCS.PHASECHK.TRANS64.TRYWAIT P0, [R0+URZ+0x78], R9 ;  /* 0x00007809000075a7 */ /* 0x0044e400080011ff */
[----:B---3--:R-:W-:Y:S05]  /*9e60*/  @!P0 NANOSLEEP.SYNCS 0x989680 ;  /* 0x009896800000895d */ /* 0x008fea0003900000 */
[----:B------:R-:W3:Y:S02]  /*9e70*/  @!P0 SYNCS.PHASECHK.TRANS64 P0, [R0+URZ+0x78], R9 ;  /* 0x00007809000085a7 */ /* 0x000ee400080010ff */
[----:B---3--:R-:W-:Y:S05]  /*9e80*/  @!P0 BRA `(.L_x_166) ;  /* 0xfffffffc00f08947 */ /* 0x008fea000383ffff */
[----:B------:R-:W-:Y:S05]  /*9e90*/  BRA `(.L_x_167) ;  /* 0xffffffa800ac7947 */ /* 0x000fea000383ffff */
.L_x_84:
[----:B------:R-:W-:Y:S07]  /*9ea0*/  MOV R0, UR21 ;  /* 0x0000001500007c02 */ /* 0x000fee0008000f00 */
.L_x_168:
[----:B--2---:R2:W3:Y:S02]  /*9eb0*/  SYNCS.PHASECHK.TRANS64.TRYWAIT P0, [R0+URZ+0x80], R9 ;  /* 0x00008009000075a7 */ /* 0x0044e400080011ff */
[----:B---3--:R-:W-:Y:S05]  /*9ec0*/  @!P0 NANOSLEEP.SYNCS 0x989680 ;  /* 0x009896800000895d */ /* 0x008fea0003900000 */
[----:B------:R-:W3:Y:S02]  /*9ed0*/  @!P0 SYNCS.PHASECHK.TRANS64 P0, [R0+URZ+0x80], R9 ;  /* 0x00008009000085a7 */ /* 0x000ee400080010ff */
[----:B---3--:R-:W-:Y:S05]  /*9ee0*/  @!P0 BRA `(.L_x_168) ;  /* 0xfffffffc00f08947 */ /* 0x008fea000383ffff */
[----:B------:R-:W-:Y:S05]  /*9ef0*/  BRA `(.L_x_169) ;  /* 0xffffffa800f07947 */ /* 0x000fea000383ffff */
.L_x_85:
[----:B------:R-:W-:Y:S07]  /*9f00*/  MOV R0, UR21 ;  /* 0x0000001500007c02 */ /* 0x000fee0008000f00 */
.L_x_170:
[----:B--2---:R2:W3:Y:S02]  /*9f10*/  SYNCS.PHASECHK.TRANS64.TRYWAIT P0, [R0+URZ+0x88], R9 ;  /* 0x00008809000075a7 */ /* 0x0044e400080011ff */
[----:B---3--:R-:W-:Y:S05]  /*9f20*/  @!P0 NANOSLEEP.SYNCS 0x989680 ;  /* 0x009896800000895d */ /* 0x008fea0003900000 */
[----:B------:R-:W3:Y:S02]  /*9f30*/  @!P0 SYNCS.PHASECHK.TRANS64 P0, [R0+URZ+0x88], R9 ;  /* 0x00008809000085a7 */ /* 0x000ee400080010ff */
[----:B---3--:R-:W-:Y:S05]  /*9f40*/  @!P0 BRA `(.L_x_170) ;  /* 0xfffffffc00f08947 */ /* 0x008fea000383ffff */
[----:B------:R-:W-:Y:S05]  /*9f50*/  BRA `(.L_x_171) ;  /* 0xffffffac00307947 */ /* 0x000fea000383ffff */
.L_x_87:
[----:B------:R-:W-:-:S07]  /*9f60*/  MOV R0, UR21 ;  /* 0x0000001500007c02 */ /* 0x000fce0008000f00 */
.L_x_172:
[----:B---3--:R3:W4:Y:S02]  /*9f70*/  SYNCS.PHASECHK.TRANS64.TRYWAIT P0, [R0+URZ+0x70], R3 ;  /* 0x00007003000075a7 */ /* 0x00872400080011ff */
[----:B----4-:R-:W-:Y:S05]  /*9f80*/  @!P0 NANOSLEEP.SYNCS 0x989680 ;  /* 0x009896800000895d */ /* 0x010fea0003900000 */
[----:B------:R-:W4:Y:S02]  /*9f90*/  @!P0 SYNCS.PHASECHK.TRANS64 P0, [R0+URZ+0x70], R3 ;  /* 0x00007003000085a7 */ /* 0x000f2400080010ff */
[----:B----4-:R-:W-:Y:S05]  /*9fa0*/  @!P0 BRA `(.L_x_172) ;  /* 0xfffffffc00f08947 */ /* 0x010fea000383ffff */
[----:B------:R-:W-:Y:S05]  /*9fb0*/  BRA `(.L_x_173) ;  /* 0xffffffac00a47947 */ /* 0x000fea000383ffff */
.L_x_88:
[----:B---3--:R-:W-:-:S07]  /*9fc0*/  MOV R0, UR21 ;  /* 0x0000001500007c02 */ /* 0x008fce0008000f00 */
.L_x_174:
[----:B---3--:R3:W4:Y:S02]  /*9fd0*/  SYNCS.PHASECHK.TRANS64.TRYWAIT P0, [R0+URZ+0x78], R3 ;  /* 0x00007803000075a7 */ /* 0x00872400080011ff */
[----:B----4-:R-:W-:Y:S05]  /*9fe0*/  @!P0 NANOSLEEP.SYNCS 0x989680 ;  /* 0x009896800000895d */ /* 0x010fea0003900000 */
[----:B------:R-:W4:Y:S02]  /*9ff0*/  @!P0 SYNCS.PHASECHK.TRANS64 P0, [R0+URZ+0x78], R3 ;  /* 0x00007803000085a7 */ /* 0x000f2400080010ff */
[----:B----4-:R-:W-:Y:S05]  /*a000*/  @!P0 BRA `(.L_x_174) ;  /* 0xfffffffc00f08947 */ /* 0x010fea000383ffff */
[----:B------:R-:W-:Y:S05]  /*a010*/  BRA `(.L_x_175) ;  /* 0xffffffac00947947 */ /* 0x000fea000383ffff */
.L_x_89:
[----:B---3--:R-:W-:-:S07]  /*a020*/  MOV R0, UR21 ;  /* 0x0000001500007c02 */ /* 0x008fce0008000f00 */
.L_x_176:
[----:B---3--:R3:W4:Y:S02]  /*a030*/  SYNCS.PHASECHK.TRANS64.TRYWAIT P0, [R0+URZ+0x80], R3 ;  /* 0x00008003000075a7 */ /* 0x00872400080011ff */
[----:B----4-:R-:W-:Y:S05]  /*a040*/  @!P0 NANOSLEEP.SYNCS 0x989680 ;  /* 0x009896800000895d */ /* 0x010fea0003900000 */
[----:B------:R-:W4:Y:S02]  /*a050*/  @!P0 SYNCS.PHASECHK.TRANS64 P0, [R0+URZ+0x80], R3 ;  /* 0x00008003000085a7 */ /* 0x000f2400080010ff */
[----:B----4-:R-:W-:Y:S05]  /*a060*/  @!P0 BRA `(.L_x_176) ;  /* 0xfffffffc00f08947 */ /* 0x010fea000383ffff */
[----:B------:R-:W-:Y:S05]  /*a070*/  BRA `(.L_x_177) ;  /* 0xffffffac00847947 */ /* 0x000fea000383ffff */
.L_x_91:
[----:B-1----:R1:W2:Y:S02]  /*a080*/  SYNCS.PHASECHK.TRANS64.TRYWAIT P0, [R3+URZ+0xa0], R0 ;  /* 0x0000a000030075a7 */ /* 0x0022a400080011ff */
[----:B--2---:R-:W-:Y:S05]  /*a090*/  @!P0 NANOSLEEP.SYNCS 0x989680 ;  /* 0x009896800000895d */ /* 0x004fea0003900000 */
[----:B------:R-:W2:Y:S02]  /*a0a0*/  @!P0 SYNCS.PHASECHK.TRANS64 P0, [R3+URZ+0xa0], R0 ;  /* 0x0000a000030085a7 */ /* 0x000ea400080010ff */
[----:B--2---:R-:W-:Y:S05]  /*a0b0*/  @!P0 BRA `(.L_x_91) ;  /* 0xfffffffc00f08947 */ /* 0x004fea000383ffff */
[----:B------:R-:W-:Y:S05]  /*a0c0*/  BRA `(.L_x_178) ;  /* 0xffffffb000547947 */ /* 0x000fea000383ffff */
.L_x_102:
[----:B--2---:R2:W1:Y:S02]  /*a0d0*/  SYNCS.PHASECHK.TRANS64.TRYWAIT P1, [R2+URZ+0x50], R3 ;  /* 0x00005003020075a7 */ /* 0x00446400080211ff */
[----:B-1----:R-:W-:Y:S05]  /*a0e0*/  @!P1 NANOSLEEP.SYNCS 0x989680 ;  /* 0x009896800000995d */ /* 0x002fea0003900000 */
[----:B------:R-:W1:Y:S02]  /*a0f0*/  @!P1 SYNCS.PHASECHK.TRANS64 P1, [R2+URZ+0x50], R3 ;  /* 0x00005003020095a7 */ /* 0x000e6400080210ff */
[----:B-1----:R-:W-:Y:S05]  /*a100*/  @!P1 BRA `(.L_x_102) ;  /* 0xfffffffc00f09947 */ /* 0x002fea000383ffff */
[----:B------:R-:W-:Y:S05]  /*a110*/  BRA `(.L_x_101) ;  /* 0xffffffbc00cc7947 */ /* 0x000fea000383ffff */
.L_x_104:
[----:B--2---:R2:W4:Y:S02]  /*a120*/  SYNCS.PHASECHK.TRANS64.TRYWAIT P0, [R71+URZ+0xc0], R4 ;  /* 0x0000c004470075a7 */ /* 0x00452400080011ff */
[----:B----4-:R-:W-:Y:S05]  /*a130*/  @!P0 NANOSLEEP.SYNCS 0x989680 ;  /* 0x009896800000895d */ /* 0x010fea0003900000 */
[----:B------:R-:W4:Y:S02]  /*a140*/  @!P0 SYNCS.PHASECHK.TRANS64 P0, [R71+URZ+0xc0], R4 ;  /* 0x0000c004470085a7 */ /* 0x000f2400080010ff */
[----:B----4-:R-:W-:Y:S05]  /*a150*/  @!P0 BRA `(.L_x_104) ;  /* 0xfffffffc00f08947 */ /* 0x010fea000383ffff */
[----:B------:R-:W-:Y:S05]  /*a160*/  BRA `(.L_x_103) ;  /* 0xffffffc0001c7947 */ /* 0x000fea000383ffff */
.L_x_112:
[----:B---3--:R3:W4:Y:S02]  /*a170*/  SYNCS.PHASECHK.TRANS64.TRYWAIT P0, [R112+URZ+0x50], R3 ;  /* 0x00005003700075a7 */ /* 0x00872400080011ff */
[----:B----4-:R-:W-:Y:S05]  /*a180*/  @!P0 NANOSLEEP.SYNCS 0x989680 ;  /* 0x009896800000895d */ /* 0x010fea0003900000 */
[----:B------:R-:W4:Y:S02]  /*a190*/  @!P0 SYNCS.PHASECHK.TRANS64 P0, [R112+URZ+0x50], R3 ;  /* 0x00005003700085a7 */ /* 0x000f2400080010ff */
[----:B----4-:R-:W-:Y:S05]  /*a1a0*/  @!P0 BRA `(.L_x_112) ;  /* 0xfffffffc00f08947 */ /* 0x010fea000383ffff */
[----:B------:R-:W-:Y:S05]  /*a1b0*/  BRA `(.L_x_111) ;  /* 0xffffffcc00107947 */ /* 0x000fea000383ffff */
.L_x_120:
[----:B---3--:R3:W4:Y:S02]  /*a1c0*/  SYNCS.PHASECHK.TRANS64.TRYWAIT P0, [R112+URZ+0x50], R5 ;  /* 0x00005005700075a7 */ /* 0x00872400080011ff */
[----:B----4-:R-:W-:Y:S05]  /*a1d0*/  @!P0 NANOSLEEP.SYNCS 0x989680 ;  /* 0x009896800000895d */ /* 0x010fea0003900000 */
[----:B------:R-:W4:Y:S02]  /*a1e0*/  @!P0 SYNCS.PHASECHK.TRANS64 P0, [R112+URZ+0x50], R5 ;  /* 0x00005005700085a7 */ /* 0x000f2400080010ff */
[----:B----4-:R-:W-:Y:S05]  /*a1f0*/  @!P0 BRA `(.L_x_120) ;  /* 0xfffffffc00f08947 */ /* 0x010fea000383ffff */
[----:B------:R-:W-:Y:S05]  /*a200*/  BRA `(.L_x_119) ;  /* 0xffffffd800507947 */ /* 0x000fea000383ffff */
.L_x_128:
[----:B---3--:R3:W4:Y:S02]  /*a210*/  SYNCS.PHASECHK.TRANS64.TRYWAIT P0, [R102+URZ+0x50], R3 ;  /* 0x00005003660075a7 */ /* 0x00872400080011ff */
[----:B----4-:R-:W-:Y:S05]  /*a220*/  @!P0 NANOSLEEP.SYNCS 0x989680 ;  /* 0x009896800000895d */ /* 0x010fea0003900000 */
[----:B------:R-:W4:Y:S02]  /*a230*/  @!P0 SYNCS.PHASECHK.TRANS64 P0, [R102+URZ+0x50], R3 ;  /* 0x00005003660085a7 */ /* 0x000f2400080010ff */
[----:B----4-:R-:W-:Y:S05]  /*a240*/  @!P0 BRA `(.L_x_128) ;  /* 0xfffffffc00f08947 */ /* 0x010fea000383ffff */
[----:B------:R-:W-:Y:S05]  /*a250*/  BRA `(.L_x_127) ;  /* 0xffffffe4009c7947 */ /* 0x000fea000383ffff */
        .weak           $__internal_0_$__cuda_sm10x_tcgen05_guardrail_trap_col_being_dealloced_not_returned_by_alloc
        .type           $__internal_0_$__cuda_sm10x_tcgen05_guardrail_trap_col_being_dealloced_not_returned_by_alloc,@function
        .size           $__internal_0_$__cuda_sm10x_tcgen05_guardrail_trap_col_being_dealloced_not_returned_by_alloc,($__internal_1_$__cuda_sm10x_tcgen05_guardrail_trap_phase_invalid_during_alloc - $__internal_0_$__cuda_sm10x_tcgen05_guardrail_trap_col_being_dealloced_not_returned_by_alloc)
$__internal_0_$__cuda_sm10x_tcgen05_guardrail_trap_col_being_dealloced_not_returned_by_alloc:
[----:B------:R-:W-:Y:S05]  /*a260*/  BPT.TRAP 0x1 ;  /* 0x000000040000795c */ /* 0x000fea0000300000 */
[----:B------:R-:W-:-:S04]  /*a270*/  HFMA2 R3, -RZ, RZ, 0, 0 ;  /* 0x00000000ff037431 */ /* 0x000fc800000001ff */
[----:B------:R-:W-:Y:S05]  /*a280*/  RET.REL.NODEC R2 `(_ZN7cutlass13device_kernelINS_4gemm6kernel13GemmUniversalIN4cute5tupleIJiiiiEEENS1_10collective13CollectiveMmaINS1_35MainloopSm100TmaUmmaWarpSpecializedILi5ELi2ELi4ENS5_IJNS4_1CILi1EEENSA_ILi2EEESB_EEEEENS5_IJNSA_ILi64EEENSA_ILi256EEENSA_ILi32EEEEEENS_12float_e5m2_tENS5_IJlSB_lEEESJ_SK_NS4_8TiledMMAINS4_8MMA_AtomIJNS4_10MMA_TraitsINS4_19SM100_MMA_F8F6F4_SSEJSJ_SJ_fSF_SG_NS4_17integral_constantINS4_4UMMA5MajorELSR_0EEESS_NSP_INSQ_7ScaleInELST_0EEESU_EEEEEENS4_6LayoutINS5_IJSB_SB_SB_EEENS5_IJNSA_ILi0EEESZ_SZ_EEEEENS5_IJNS4_10UnderscoreES12_S12_EEEEENS4_23SM90_TMA_LOAD_MULTICASTENS4_14ComposedLayoutINS4_7SwizzleILi1ELi4ELi3EEENS4_18smem_ptr_flag_bitsILi8EEENSX_INS5_IJNSA_ILi8EEESH_EEENS5_IJSH_SB_EEEEEEEvNS4_8identityENS4_13SM90_TMA_LOADES1F_vS1G_EENS_8epilogue10collective18CollectiveEpilogueINS1J_23Sm100TmaWarpSpecializedILi4ELi2ELi32ELb0ELb0EEEJSI_NS5_IJNSX_ISF_SB_EES1O_EEESJ_SK_SJ_SK_NS1J_6fusion15FusionCallbacksIS1N_NS1Q_17LinearCombinationISJ_fSJ_fLNS_15FloatRoundStyleE2EEESI_S1P_JEEENS4_5SM1004TMEM4LOAD26SM100_TMEM_LOAD_16dp32b32xES1H_NS16_INS17_ILi2ELi4ELi3EEES1A_NSX_INS5_IJS1B_SF_EEENS5_IJSF_SB_EEEEEEENS4_39AutoVectorizingCopyWithAssumedAlignmentILi128EEENS4_14SM90_TMA_STOREES24_S26_S26_EEEvvEEEEvNT_6ParamsE) ;  /* 0xffffff5c025c7950 */ /* 0x000fea0003c3ffff */
        .weak           $__internal_1_$__cuda_sm10x_tcgen05_guardrail_trap_phase_invalid_during_alloc
        .type           $__internal_1_$__cuda_sm10x_tcgen05_guardrail_trap_phase_invalid_during_alloc,@function
        .size           $__internal_1_$__cuda_sm10x_tcgen05_guardrail_trap_phase_invalid_during_alloc,($__internal_2_$__cuda_sm10x_tcgen05_guardrail_trap_unallocated_columns_being_dealloced - $__internal_1_$__cuda_sm10x_tcgen05_guardrail_trap_phase_invalid_during_alloc)
$__internal_1_$__cuda_sm10x_tcgen05_guardrail_trap_phase_invalid_during_alloc:
[----:B------:R-:W-:Y:S05]  /*a290*/  BPT.TRAP 0x1 ;  /* 0x000000040000795c */ /* 0x000fea0000300000 */
[----:B------:R-:W-:-:S04]  /*a2a0*/  MOV R5, 0x0 ;  /* 0x0000000000057802 */ /* 0x000fc80000000f00 */
[----:B------:R-:W-:Y:S05]  /*a2b0*/  RET.REL.NODEC R4 `(_ZN7cutlass13device_kernelINS_4gemm6kernel13GemmUniversalIN4cute5tupleIJiiiiEEENS1_10collective13CollectiveMmaINS1_35MainloopSm100TmaUmmaWarpSpecializedILi5ELi2ELi4ENS5_IJNS4_1CILi1EEENSA_ILi2EEESB_EEEEENS5_IJNSA_ILi64EEENSA_ILi256EEENSA_ILi32EEEEEENS_12float_e5m2_tENS5_IJlSB_lEEESJ_SK_NS4_8TiledMMAINS4_8MMA_AtomIJNS4_10MMA_TraitsINS4_19SM100_MMA_F8F6F4_SSEJSJ_SJ_fSF_SG_NS4_17integral_constantINS4_4UMMA5MajorELSR_0EEESS_NSP_INSQ_7ScaleInELST_0EEESU_EEEEEENS4_6LayoutINS5_IJSB_SB_SB_EEENS5_IJNSA_ILi0EEESZ_SZ_EEEEENS5_IJNS4_10UnderscoreES12_S12_EEEEENS4_23SM90_TMA_LOAD_MULTICASTENS4_14ComposedLayoutINS4_7SwizzleILi1ELi4ELi3EEENS4_18smem_ptr_flag_bitsILi8EEENSX_INS5_IJNSA_ILi8EEESH_EEENS5_IJSH_SB_EEEEEEEvNS4_8identityENS4_13SM90_TMA_LOADES1F_vS1G_EENS_8epilogue10collective18CollectiveEpilogueINS1J_23Sm100TmaWarpSpecializedILi4ELi2ELi32ELb0ELb0EEEJSI_NS5_IJNSX_ISF_SB_EES1O_EEESJ_SK_SJ_SK_NS1J_6fusion15FusionCallbacksIS1N_NS1Q_17LinearCombinationISJ_fSJ_fLNS_15FloatRoundStyleE2EEESI_S1P_JEEENS4_5SM1004TMEM4LOAD26SM100_TMEM_LOAD_16dp32b32xES1H_NS16_INS17_ILi2ELi4ELi3EEES1A_NSX_INS5_IJS1B_SF_EEENS5_IJSF_SB_EEEEEEENS4_39AutoVectorizingCopyWithAssumedAlignmentILi128EEENS4_14SM90_TMA_STOREES24_S26_S26_EEEvvEEEEvNT_6ParamsE) ;  /* 0xffffff5c04507950 */ /* 0x000fea0003c3ffff */
        .weak           $__internal_2_$__cuda_sm10x_tcgen05_guardrail_trap_unallocated_columns_being_dealloced
        .type           $__internal_2_$__cuda_sm10x_tcgen05_guardrail_trap_unallocated_columns_being_dealloced,@function
        .size           $__internal_2_$__cuda_sm10x_tcgen05_guardrail_trap_unallocated_columns_being_dealloced,(.L_x_180 - $__internal_2_$__cuda_sm10x_tcgen05_guardrail_trap_unallocated_columns_being_dealloced)
$__internal_2_$__cuda_sm10x_tcgen05_guardrail_trap_unallocated_columns_being_dealloced:
[----:B------:R-:W-:Y:S05]  /*a2c0*/  BPT.TRAP 0x1 ;  /* 0x000000040000795c */ /* 0x000fea0000300000 */
[----:B------:R-:W-:-:S04]  /*a2d0*/  HFMA2 R3, -RZ, RZ, 0, 0 ;  /* 0x00000000ff037431 */ /* 0x000fc800000001ff */
[----:B------:R-:W-:Y:S05]  /*a2e0*/  RET.REL.NODEC R2 `(_ZN7cutlass13device_kernelINS_4gemm6kernel13GemmUniversalIN4cute5tupleIJiiiiEEENS1_10collective13CollectiveMmaINS1_35MainloopSm100TmaUmmaWarpSpecializedILi5ELi2ELi4ENS5_IJNS4_1CILi1EEENSA_ILi2EEESB_EEEEENS5_IJNSA_ILi64EEENSA_ILi256EEENSA_ILi32EEEEEENS_12float_e5m2_tENS5_IJlSB_lEEESJ_SK_NS4_8TiledMMAINS4_8MMA_AtomIJNS4_10MMA_TraitsINS4_19SM100_MMA_F8F6F4_SSEJSJ_SJ_fSF_SG_NS4_17integral_constantINS4_4UMMA5MajorELSR_0EEESS_NSP_INSQ_7ScaleInELST_0EEESU_EEEEEENS4_6LayoutINS5_IJSB_SB_SB_EEENS5_IJNSA_ILi0EEESZ_SZ_EEEEENS5_IJNS4_10UnderscoreES12_S12_EEEEENS4_23SM90_TMA_LOAD_MULTICASTENS4_14ComposedLayoutINS4_7SwizzleILi1ELi4ELi3EEENS4_18smem_ptr_flag_bitsILi8EEENSX_INS5_IJNSA_ILi8EEESH_EEENS5_IJSH_SB_EEEEEEEvNS4_8identityENS4_13SM90_TMA_LOADES1F_vS1G_EENS_8epilogue10collective18CollectiveEpilogueINS1J_23Sm100TmaWarpSpecializedILi4ELi2ELi32ELb0ELb0EEEJSI_NS5_IJNSX_ISF_SB_EES1O_EEESJ_SK_SJ_SK_NS1J_6fusion15FusionCallbacksIS1N_NS1Q_17LinearCombinationISJ_fSJ_fLNS_15FloatRoundStyleE2EEESI_S1P_JEEENS4_5SM1004TMEM4LOAD26SM100_TMEM_LOAD_16dp32b32xES1H_NS16_INS17_ILi2ELi4ELi3EEES1A_NSX_INS5_IJS1B_SF_EEENS5_IJSF_SB_EEEEEEENS4_39AutoVectorizingCopyWithAssumedAlignmentILi128EEENS4_14SM90_TMA_STOREES24_S26_S26_EEEvvEEEEvNT_6ParamsE) ;  /* 0xffffff5c02447950 */ /* 0x000fea0003c3ffff */
.L_x_179:
[----:B------:R-:W-:-:S00]  /*a2f0*/  BRA `(.L_x_179) ;  /* 0xfffffffc00fc7947 */ /* 0x000fc0000383ffff */
[----:B------:R-:W-:-:S00]  /*a300*/  NOP ;  /* 0x0000000000007918 */ /* 0x000fc00000000000 */
[----:B------:R-:W-:-:S00]  /*a310*/  NOP ;  /* 0x0000000000007918 */ /* 0x000fc00000000000 */
[----:B------:R-:W-:-:S00]  /*a320*/  NOP ;  /* 0x0000000000007918 */ /* 0x000fc00000000000 */
[----:B------:R-:W-:-:S00]  /*a330*/  NOP ;  /* 0x0000000000007918 */ /* 0x000fc00000000000 */
[----:B------:R-:W-:-:S00]  /*a340*/  NOP ;  /* 0x0000000000007918 */ /* 0x000fc00000000000 */
[----:B------:R-:W-:-:S00]  /*a350*/  NOP ;  /* 0x0000000000007918 */ /* 0x000fc00000000000 */
[----:B------:R-:W-:-:S00]  /*a360*/  NOP ;  /* 0x0000000000007918 */ /* 0x000fc00000000000 */
[----:B------:R-:W-:-:S00]  /*a370*/  NOP ;  /* 0x0000000000007918 */ /* 0x000fc00000000000 */
.L_x_180:


//--------------------- .nv.global.init           --------------------------
	.section	.nv.global.init,"aw",@progbits
.nv.global.init:
	.type		$str$27,@object
	.size		$str$27,($str$28 - $str$27)
$str$27:
        /*0000*/ 	.byte	0x28, 0x61, 0x64, 0x64, 0x72, 0x65, 0x73, 0x73, 0x20, 0x26, 0x20, 0x6d, 0x61, 0x73, 0x6b, 0x29
        /*0010*/ 	.byte	0x20, 0x3d, 0x3d, 0x20, 0x30, 0x00
	.type		$str$28,@object
	.size		$str$28,($str$26 - $str$28)
$str$28:
        /*0016*/ 	.byte	0x2f, 0x74, 0x6d, 0x70, 0x2f, 0x63, 0x75, 0x74, 0x6c, 0x61, 0x73, 0x73, 0x5f, 0x73, 0x77, 0x65
        /*0026*/ 	.byte	0x65, 0x70, 0x5f, 0x73, 0x72, 0x63, 0x2f, 0x69, 0x6e, 0x63, 0x6c, 0x75, 0x64, 0x65, 0x2f, 0x63
        /*0036*/ 	.byte	0x75, 0x74, 0x65, 0x2f, 0x70, 0x6f, 0x69, 0x6e, 0x74, 0x65, 0x72, 0x5f, 0x66, 0x6c, 0x61, 0x67
        /*0046*/ 	.byte	0x67, 0x65, 0x64, 0x2e, 0x68, 0x70, 0x70, 0x00
	.type		$str$26,@object
	.size		$str$26,($str$25 - $str$26)
$str$26:
        /*004e*/ 	.byte	0x2f, 0x74, 0x6d, 0x70, 0x2f, 0x63, 0x75, 0x74, 0x6c, 0x61, 0x73, 0x73, 0x5f, 0x73, 0x77, 0x65
        /*005e*/ 	.byte	0x65, 0x70, 0x5f, 0x73, 0x72, 0x63, 0x2f, 0x69, 0x6e, 0x63, 0x6c, 0x75, 0x64, 0x65, 0x2f, 0x63
        /*006e*/ 	.byte	0x75, 0x74, 0x65, 0x2f, 0x61, 0x74, 0x6f, 0x6d, 0x2f, 0x63, 0x6f, 0x70, 0x79, 0x5f, 0x74, 0x72
        /*007e*/ 	.byte	0x61, 0x69, 0x74, 0x73, 0x5f, 0x73, 0x6d, 0x31, 0x30, 0x30, 0x2e, 0x68, 0x70, 0x70, 0x00
	.type		$str$25,@object
	.size		$str$25,(__unnamed_1 - $str$25)
$str$25:
        /*008d*/ 	.byte	0x28, 0x28, 0x75, 0x69, 0x6e, 0x74, 0x33, 0x32, 0x5f, 0x74, 0x28, 0x74, 0x68, 0x72, 0x65, 0x61
        /*009d*/ 	.byte	0x64, 0x49, 0x64, 0x78, 0x2e, 0x78, 0x29, 0x20, 0x2f, 0x20, 0x33, 0x32, 0x29, 0x20, 0x25, 0x20
        /*00ad*/ 	.byte	0x34, 0x29, 0x20, 0x3d, 0x3d, 0x20, 0x28, 0x28, 0x28, 0x74, 0x6d, 0x65, 0x6d, 0x5f, 0x61, 0x64
        /*00bd*/ 	.byte	0x64, 0x72, 0x20, 0x3e, 0x3e, 0x20, 0x31, 0x36, 0x29, 0x20, 0x2f, 0x20, 0x33, 0x32, 0x29, 0x20
        /*00cd*/ 	.byte	0x25, 0x20, 0x34, 0x29, 0x00
	.type		__unnamed_1,@object
	.size		__unnamed_1,(__unnamed_2 - __unnamed_1)
__unnamed_1:
        /*00d2*/ 	.byte	0x61, 0x75, 0x74, 0x6f, 0x20, 0x63, 0x75, 0x74, 0x65, 0x3a, 0x3a, 0x61, 0x73, 0x5f, 0x70, 0x6f
        /* <DEDUP_REMOVED lines=24> */
        /*0262*/ 	.byte	0x3c, 0x34, 0x30, 0x39, 0x36, 0x3e, 0x3e, 0x3e, 0x3e, 0x5d, 0x00
	.type		__unnamed_2,@object
	.size		__unnamed_2,(__unnamed_3 - __unnamed_2)
__unnamed_2:
        /* <DEDUP_REMOVED lines=26> */
	.type		__unnamed_3,@object
	.size		__unnamed_3,(.L_3 - __unnamed_3)
__unnamed_3:
        /* <DEDUP_REMOVED lines=40> */
        /*0688*/ 	.byte	0x74, 0x65, 0x3a, 0x3a, 0x43, 0x3c, 0x30, 0x3e, 0x3e, 0x3e, 0x3e, 0x5d, 0x00
.L_3:


//--------------------- .nv.shared._ZN7cutlass13device_kernelINS_4gemm6kernel13GemmUniversalIN4cute5tupleIJiiiiEEENS1_10collective13CollectiveMmaINS1_35MainloopSm100TmaUmmaWarpSpecializedILi5ELi2ELi4ENS5_IJNS4_1CILi1EEENSA_ILi2EEESB_EEEEENS5_IJNSA_ILi64EEENSA_ILi256EEENSA_ILi32EEEEEENS_12float_e5m2_tENS5_IJlSB_lEEESJ_SK_NS4_8TiledMMAINS4_8MMA_AtomIJNS4_10MMA_TraitsINS4_19SM100_MMA_F8F6F4_SSEJSJ_SJ_fSF_SG_NS4_17integral_constantINS4_4UMMA5MajorELSR_0EEESS_NSP_INSQ_7ScaleInELST_0EEESU_EEEEEENS4_6LayoutINS5_IJSB_SB_SB_EEENS5_IJNSA_ILi0EEESZ_SZ_EEEEENS5_IJNS4_10UnderscoreES12_S12_EEEEENS4_23SM90_TMA_LOAD_MULTICASTENS4_14ComposedLayoutINS4_7SwizzleILi1ELi4ELi3EEENS4_18smem_ptr_flag_bitsILi8EEENSX_INS5_IJNSA_ILi8EEESH_EEENS5_IJSH_SB_EEEEEEEvNS4_8identityENS4_13SM90_TMA_LOADES1F_vS1G_EENS_8epilogue10collective18CollectiveEpilogueINS1J_23Sm100TmaWarpSpecializedILi4ELi2ELi32ELb0ELb0EEEJSI_NS5_IJNSX_ISF_SB_EES1O_EEESJ_SK_SJ_SK_NS1J_6fusion15FusionCallbacksIS1N_NS1Q_17LinearCombinationISJ_fSJ_fLNS_15FloatRoundStyleE2EEESI_S1P_JEEENS4_5SM1004TMEM4LOAD26SM100_TMEM_LOAD_16dp32b32xES1H_NS16_INS17_ILi2ELi4ELi3EEES1A_NSX_INS5_IJS1B_SF_EEENS5_IJSF_SB_EEEEEEENS4_39AutoVectorizingCopyWithAssumedAlignmentILi128EEENS4_14SM90_TMA_STOREES24_S26_S26_EEEvvEEEEvNT_6ParamsE --------------------------
	.section	.nv.shared._ZN7cutlass13device_kernelINS_4gemm6kernel13GemmUniversalIN4cute5tupleIJiiiiEEENS1_10collective13CollectiveMmaINS1_35MainloopSm100TmaUmmaWarpSpecializedILi5ELi2ELi4ENS5_IJNS4_1CILi1EEENSA_ILi2EEESB_EEEEENS5_IJNSA_ILi64EEENSA_ILi256EEENSA_ILi32EEEEEENS_12float_e5m2_tENS5_IJlSB_lEEESJ_SK_NS4_8TiledMMAINS4_8MMA_AtomIJNS4_10MMA_TraitsINS4_19SM100_MMA_F8F6F4_SSEJSJ_SJ_fSF_SG_NS4_17integral_constantINS4_4UMMA5MajorELSR_0EEESS_NSP_INSQ_7ScaleInELST_0EEESU_EEEEEENS4_6LayoutINS5_IJSB_SB_SB_EEENS5_IJNSA_ILi0EEESZ_SZ_EEEEENS5_IJNS4_10UnderscoreES12_S12_EEEEENS4_23SM90_TMA_LOAD_MULTICASTENS4_14ComposedLayoutINS4_7SwizzleILi1ELi4ELi3EEENS4_18smem_ptr_flag_bitsILi8EEENSX_INS5_IJNSA_ILi8EEESH_EEENS5_IJSH_SB_EEEEEEEvNS4_8identityENS4_13SM90_TMA_LOADES1F_vS1G_EENS_8epilogue10collective18CollectiveEpilogueINS1J_23Sm100TmaWarpSpecializedILi4ELi2ELi32ELb0ELb0EEEJSI_NS5_IJNSX_ISF_SB_EES1O_EEESJ_SK_SJ_SK_NS1J_6fusion15FusionCallbacksIS1N_NS1Q_17LinearCombinationISJ_fSJ_fLNS_15FloatRoundStyleE2EEESI_S1P_JEEENS4_5SM1004TMEM4LOAD26SM100_TMEM_LOAD_16dp32b32xES1H_NS16_INS17_ILi2ELi4ELi3EEES1A_NSX_INS5_IJS1B_SF_EEENS5_IJSF_SB_EEEEEEENS4_39AutoVectorizingCopyWithAssumedAlignmentILi128EEENS4_14SM90_TMA_STOREES24_S26_S26_EEEvvEEEEvNT_6ParamsE,"aw",@nobits
	.sectionflags	@""
	.align	16
	.zero		1024


//--------------------- .nv.shared.reserved.0     --------------------------
	.section	.nv.shared.reserved.0,"aw",@nobits
	.weak		__nv_reservedSMEM_offset_0_alias
	.size		__nv_reservedSMEM_offset_0_alias, 0, 64
	.other		__nv_reservedSMEM_offset_0_alias,@"STO_CUDA_RESERVED_SHARED STV_DEFAULT"
__nv_reservedSMEM_offset_0_alias:
	.zero		0
.nv.shared.reserved.0:
	.zero		64
	.weak		__nv_reservedSMEM_tcgen05_partition
	.type		__nv_reservedSMEM_tcgen05_partition,@object
	.size		__nv_reservedSMEM_tcgen05_partition,(.L_0 - __nv_reservedSMEM_tcgen05_partition)
__nv_reservedSMEM_tcgen05_partition:
	.zero		32
.L_0:


//--------------------- .nv.global                --------------------------
	.section	.nv.global,"aw",@nobits
.nv.global:
	.type		_ZN39_INTERNAL_c677f4f7_4_k_cu_495685ec_85034cute1_E,@object
	.size		_ZN39_INTERNAL_c677f4f7_4_k_cu_495685ec_85034cute1_E,(_ZN39_INTERNAL_c677f4f7_4_k_cu_495685ec_85034cuda3std3__45__cpo6cbeginE - _ZN39_INTERNAL_c677f4f7_4_k_cu_495685ec_85034cute1_E)
_ZN39_INTERNAL_c677f4f7_4_k_cu_495685ec_85034cute1_E:
	.zero		1
	.type		_ZN39_INTERNAL_c677f4f7_4_k_cu_495685ec_85034cuda3std3__45__cpo6cbeginE,@object
	.size		_ZN39_INTERNAL_c677f4f7_4_k_cu_495685ec_85034cuda3std3__45__cpo6cbeginE,(_ZN39_INTERNAL_c677f4f7_4_k_cu_495685ec_85034cuda3std3__48in_placeE - _ZN39_INTERNAL_c677f4f7_4_k_cu_495685ec_85034cuda3std3__45__cpo6cbeginE)
_ZN39_INTERNAL_c677f4f7_4_k_cu_495685ec_85034cuda3std3__45__cpo6cbeginE:
	.zero		1
	.type		_ZN39_INTERNAL_c677f4f7_4_k_cu_495685ec_85034cuda3std3__48in_placeE,@object
	.size		_ZN39_INTERNAL_c677f4f7_4_k_cu_495685ec_85034cuda3std3__48in_placeE,(_ZN39_INTERNAL_c677f4f7_4_k_cu_495685ec_85034cuda3std6ranges3__45__cpo9iter_moveE - _ZN39_INTERNAL_c677f4f7_4_k_cu_495685ec_85034cuda3std3__48in_placeE)
_ZN39_INTERNAL_c677f4f7_4_k_cu_495685ec_85034cuda3std3__48in_placeE:
	.zero		1
	.type		_ZN39_INTERNAL_c677f4f7_4_k_cu_495685ec_85034cuda3std6ranges3__45__cpo9iter_moveE,@object
	.size		_ZN39_INTERNAL_c677f4f7_4_k_cu_495685ec_85034cuda3std6ranges3__45__cpo9iter_moveE,(_ZN39_INTERNAL_c677f4f7_4_k_cu_495685ec_85034cuda3std3__45__cpo5beginE - _ZN39_INTERNAL_c677f4f7_4_k_cu_495685ec_85034cuda3std6ranges3__45__cpo9iter_moveE)
_ZN39_INTERNAL_c677f4f7_4_k_cu_495685ec_85034cuda3std6ranges3__45__cpo9iter_moveE:
	.zero		1
	.type		_ZN39_INTERNAL_c677f4f7_4_k_cu_495685ec_85034cuda3std3__45__cpo5beginE,@object
	.size		_ZN39_INTERNAL_c677f4f7_4_k_cu_495685ec_85034cuda3std3__45__cpo5beginE,(_ZN39_INTERNAL_c677f4f7_4_k_cu_495685ec_85034cuda3std3__441_GLOBAL__N__c677f4f7_4_k_cu_495685ec_85036ignoreE - _ZN39_INTERNAL_c677f4f7_4_k_cu_495685ec_85034cuda3std3__45__cpo5beginE)
_ZN39_INTERNAL_c677f4f7_4_k_cu_495685ec_85034cuda3std3__45__cpo5beginE:
	.zero		1
	.type		_ZN39_INTERNAL_c677f4f7_4_k_cu_495685ec_85034cuda3std3__441_GLOBAL__N__c677f4f7_4_k_cu_495685ec_85036ignoreE,@object
	.size		_ZN39_INTERNAL_c677f4f7_4_k_cu_495685ec_85034cuda3std3__441_GLOBAL__N__c677f4f7_4_k_cu_495685ec_85036ignoreE,(_ZN39_INTERNAL_c677f4f7_4_k_cu_495685ec_85034cute7productE - _ZN39_INTERNAL_c677f4f7_4_k_cu_495685ec_85034cuda3std3__441_GLOBAL__N__c677f4f7_4_k_cu_495685ec_85036ignoreE)
_ZN39_INTERNAL_c677f4f7_4_k_cu_495685ec_85034cuda3std3__441_GLOBAL__N__c677f4f7_4_k_cu_495685ec_85036ignoreE:
	.zero		1
	.type		_ZN39_INTERNAL_c677f4f7_4_k_cu_495685ec_85034cute7productE,@object
	.size		_ZN39_INTERNAL_c677f4f7_4_k_cu_495685ec_85034cute7productE,(_ZN39_INTERNAL_c677f4f7_4_k_cu_495685ec_85034cuda3std3__45__cpo3endE - _ZN39_INTERNAL_c677f4f7_4_k_cu_495685ec_85034cute7productE)
_ZN39_INTERNAL_c677f4f7_4_k_cu_495685ec_85034cute7productE:
	.zero		1
	.type		_ZN39_INTERNAL_c677f4f7_4_k_cu_495685ec_85034cuda3std3__45__cpo3endE,@object
	.size		_ZN39_INTERNAL_c677f4f7_4_k_cu_495685ec_85034cuda3std3__45__cpo3endE,(_ZN39_INTERNAL_c677f4f7_4_k_cu_495685ec_85034cuda3std3__419piecewise_constructE - _ZN39_INTERNAL_c677f4f7_4_k_cu_495685ec_85034cuda3std3__45__cpo3endE)
_ZN39_INTERNAL_c677f4f7_4_k_cu_495685ec_85034cuda3std3__45__cpo3endE:
	.zero		1
	.type		_ZN39_INTERNAL_c677f4f7_4_k_cu_495685ec_85034cuda3std3__419piecewise_constructE,@object
	.size		_ZN39_INTERNAL_c677f4f7_4_k_cu_495685ec_85034cuda3std3__419piecewise_constructE,(_ZN39_INTERNAL_c677f4f7_4_k_cu_495685ec_85034cuda3std3__45__cpo4cendE - _ZN39_INTERNAL_c677f4f7_4_k_cu_495685ec_85034cuda3std3__419piecewise_constructE)
_ZN39_INTERNAL_c677f4f7_4_k_cu_495685ec_85034cuda3std3__419piecewise_constructE:
	.zero		1
	.type		_ZN39_INTERNAL_c677f4f7_4_k_cu_495685ec_85034cuda3std3__45__cpo4cendE,@object
	.size		_ZN39_INTERNAL_c677f4f7_4_k_cu_495685ec_85034cuda3std3__45__cpo4cendE,(_ZN39_INTERNAL_c677f4f7_4_k_cu_495685ec_85034cuda3std6ranges3__45__cpo4swapE - _ZN39_INTERNAL_c677f4f7_4_k_cu_495685ec_85034cuda3std3__45__cpo4cendE)
_ZN39_INTERNAL_c677f4f7_4_k_cu_495685ec_85034cuda3std3__45__cpo4cendE:
	.zero		1
	.type		_ZN39_INTERNAL_c677f4f7_4_k_cu_495685ec_85034cuda3std6ranges3__45__cpo4swapE,@object
	.size		_ZN39_INTERNAL_c677f4f7_4_k_cu_495685ec_85034cuda3std6ranges3__45__cpo4swapE,(.L_11 - _ZN39_INTERNAL_c677f4f7_4_k_cu_495685ec_85034cuda3std6ranges3__45__cpo4swapE)
_ZN39_INTERNAL_c677f4f7_4_k_cu_495685ec_85034cuda3std6ranges3__45__cpo4swapE:
	.zero		1
.L_11:


//--------------------- .nv.constant0._ZN7cutlass13device_kernelINS_4gemm6kernel13GemmUniversalIN4cute5tupleIJiiiiEEENS1_10collective13CollectiveMmaINS1_35MainloopSm100TmaUmmaWarpSpecializedILi5ELi2ELi4ENS5_IJNS4_1CILi1EEENSA_ILi2EEESB_EEEEENS5_IJNSA_ILi64EEENSA_ILi256EEENSA_ILi32EEEEEENS_12float_e5m2_tENS5_IJlSB_lEEESJ_SK_NS4_8TiledMMAINS4_8MMA_AtomIJNS4_10MMA_TraitsINS4_19SM100_MMA_F8F6F4_SSEJSJ_SJ_fSF_SG_NS4_17integral_constantINS4_4UMMA5MajorELSR_0EEESS_NSP_INSQ_7ScaleInELST_0EEESU_EEEEEENS4_6LayoutINS5_IJSB_SB_SB_EEENS5_IJNSA_ILi0EEESZ_SZ_EEEEENS5_IJNS4_10UnderscoreES12_S12_EEEEENS4_23SM90_TMA_LOAD_MULTICASTENS4_14ComposedLayoutINS4_7SwizzleILi1ELi4ELi3EEENS4_18smem_ptr_flag_bitsILi8EEENSX_INS5_IJNSA_ILi8EEESH_EEENS5_IJSH_SB_EEEEEEEvNS4_8identityENS4_13SM90_TMA_LOADES1F_vS1G_EENS_8epilogue10collective18CollectiveEpilogueINS1J_23Sm100TmaWarpSpecializedILi4ELi2ELi32ELb0ELb0EEEJSI_NS5_IJNSX_ISF_SB_EES1O_EEESJ_SK_SJ_SK_NS1J_6fusion15FusionCallbacksIS1N_NS1Q_17LinearCombinationISJ_fSJ_fLNS_15FloatRoundStyleE2EEESI_S1P_JEEENS4_5SM1004TMEM4LOAD26SM100_TMEM_LOAD_16dp32b32xES1H_NS16_INS17_ILi2ELi4ELi3EEES1A_NSX_INS5_IJS1B_SF_EEENS5_IJSF_SB_EEEEEEENS4_39AutoVectorizingCopyWithAssumedAlignmentILi128EEENS4_14SM90_TMA_STOREES24_S26_S26_EEEvvEEEEvNT_6ParamsE --------------------------
	.section	.nv.constant0._ZN7cutlass13device_kernelINS_4gemm6kernel13GemmUniversalIN4cute5tupleIJiiiiEEENS1_10collective13CollectiveMmaINS1_35MainloopSm100TmaUmmaWarpSpecializedILi5ELi2ELi4ENS5_IJNS4_1CILi1EEENSA_ILi2EEESB_EEEEENS5_IJNSA_ILi64EEENSA_ILi256EEENSA_ILi32EEEEEENS_12float_e5m2_tENS5_IJlSB_lEEESJ_SK_NS4_8TiledMMAINS4_8MMA_AtomIJNS4_10MMA_TraitsINS4_19SM100_MMA_F8F6F4_SSEJSJ_SJ_fSF_SG_NS4_17integral_constantINS4_4UMMA5MajorELSR_0EEESS_NSP_INSQ_7ScaleInELST_0EEESU_EEEEEENS4_6LayoutINS5_IJSB_SB_SB_EEENS5_IJNSA_ILi0EEESZ_SZ_EEEEENS5_IJNS4_10UnderscoreES12_S12_EEEEENS4_23SM90_TMA_LOAD_MULTICASTENS4_14ComposedLayoutINS4_7SwizzleILi1ELi4ELi3EEENS4_18smem_ptr_flag_bitsILi8EEENSX_INS5_IJNSA_ILi8EEESH_EEENS5_IJSH_SB_EEEEEEEvNS4_8identityENS4_13SM90_TMA_LOADES1F_vS1G_EENS_8epilogue10collective18CollectiveEpilogueINS1J_23Sm100TmaWarpSpecializedILi4ELi2ELi32ELb0ELb0EEEJSI_NS5_IJNSX_ISF_SB_EES1O_EEESJ_SK_SJ_SK_NS1J_6fusion15FusionCallbacksIS1N_NS1Q_17LinearCombinationISJ_fSJ_fLNS_15FloatRoundStyleE2EEESI_S1P_JEEENS4_5SM1004TMEM4LOAD26SM100_TMEM_LOAD_16dp32b32xES1H_NS16_INS17_ILi2ELi4ELi3EEES1A_NSX_INS5_IJS1B_SF_EEENS5_IJSF_SB_EEEEEEENS4_39AutoVectorizingCopyWithAssumedAlignmentILi128EEENS4_14SM90_TMA_STOREES24_S26_S26_EEEvvEEEEvNT_6ParamsE,"a",@progbits
	.sectionflags	@""
	.align	4
.nv.constant0._ZN7cutlass13device_kernelINS_4gemm6kernel13GemmUniversalIN4cute5tupleIJiiiiEEENS1_10collective13CollectiveMmaINS1_35MainloopSm100TmaUmmaWarpSpecializedILi5ELi2ELi4ENS5_IJNS4_1CILi1EEENSA_ILi2EEESB_EEEEENS5_IJNSA_ILi64EEENSA_ILi256EEENSA_ILi32EEEEEENS_12float_e5m2_tENS5_IJlSB_lEEESJ_SK_NS4_8TiledMMAINS4_8MMA_AtomIJNS4_10MMA_TraitsINS4_19SM100_MMA_F8F6F4_SSEJSJ_SJ_fSF_SG_NS4_17integral_constantINS4_4UMMA5MajorELSR_0EEESS_NSP_INSQ_7ScaleInELST_0EEESU_EEEEEENS4_6LayoutINS5_IJSB_SB_SB_EEENS5_IJNSA_ILi0EEESZ_SZ_EEEEENS5_IJNS4_10UnderscoreES12_S12_EEEEENS4_23SM90_TMA_LOAD_MULTICASTENS4_14ComposedLayoutINS4_7SwizzleILi1ELi4ELi3EEENS4_18smem_ptr_flag_bitsILi8EEENSX_INS5_IJNSA_ILi8EEESH_EEENS5_IJSH_SB_EEEEEEEvNS4_8identityENS4_13SM90_TMA_LOADES1F_vS1G_EENS_8epilogue10collective18CollectiveEpilogueINS1J_23Sm100TmaWarpSpecializedILi4ELi2ELi32ELb0ELb0EEEJSI_NS5_IJNSX_ISF_SB_EES1O_EEESJ_SK_SJ_SK_NS1J_6fusion15FusionCallbacksIS1N_NS1Q_17LinearCombinationISJ_fSJ_fLNS_15FloatRoundStyleE2EEESI_S1P_JEEENS4_5SM1004TMEM4LOAD26SM100_TMEM_LOAD_16dp32b32xES1H_NS16_INS17_ILi2ELi4ELi3EEES1A_NSX_INS5_IJS1B_SF_EEENS5_IJSF_SB_EEEEEEENS4_39AutoVectorizingCopyWithAssumedAlignmentILi128EEENS4_14SM90_TMA_STOREES24_S26_S26_EEEvvEEEEvNT_6ParamsE:
	.zero		2944


//--------------------- SYMBOLS --------------------------

	.type		.nv.reservedSmem.offset0,@object
	.size		.nv.reservedSmem.offset0,0x4
	.type		.nv.reservedSmem.cap,@object
	.size		.nv.reservedSmem.cap,0x4
	.type		__assertfail,@function
